//
// Generated by NVIDIA NVVM Compiler
//
// Compiler Build ID: CL-36424714
// Cuda compilation tools, release 13.0, V13.0.88
// Based on NVVM 20.0.0
//

.version 9.0
.target sm_100
.address_size 64

	// .globl	_Z14mat_dot_vec_cuiPPfS_S_

.visible .entry _Z14mat_dot_vec_cuiPPfS_S_(
	.param .u32 _Z14mat_dot_vec_cuiPPfS_S__param_0,
	.param .u64 .ptr .align 1 _Z14mat_dot_vec_cuiPPfS_S__param_1,
	.param .u64 .ptr .align 1 _Z14mat_dot_vec_cuiPPfS_S__param_2,
	.param .u64 .ptr .align 1 _Z14mat_dot_vec_cuiPPfS_S__param_3
)
{
	.reg .pred 	%p<16>;
	.reg .b32 	%r<54>;
	.reg .b32 	%f<56>;
	.reg .b64 	%rd<77>;

	ld.param.u32 	%r27, [_Z14mat_dot_vec_cuiPPfS_S__param_0];
	ld.param.u64 	%rd10, [_Z14mat_dot_vec_cuiPPfS_S__param_1];
	ld.param.u64 	%rd11, [_Z14mat_dot_vec_cuiPPfS_S__param_2];
	ld.param.u64 	%rd12, [_Z14mat_dot_vec_cuiPPfS_S__param_3];
	cvta.to.global.u64 	%rd1, %rd11;
	cvta.to.global.u64 	%rd2, %rd12;
	mov.u32 	%r28, %tid.x;
	mov.u32 	%r29, %ntid.x;
	mov.u32 	%r30, %ctaid.x;
	mad.lo.s32 	%r52, %r29, %r30, %r28;
	mov.u32 	%r31, %nctaid.x;
	mul.lo.s32 	%r2, %r29, %r31;
	setp.ge.s32 	%p1, %r52, %r27;
	@%p1 bra 	$L__BB0_21;
	setp.lt.s32 	%p2, %r27, 1;
	@%p2 bra 	$L__BB0_15;
	and.b32  	%r3, %r27, 7;
	add.s32 	%r4, %r3, -1;
	and.b32  	%r5, %r27, 3;
	and.b32  	%r6, %r27, 2147483640;
	and.b32  	%r7, %r27, 1;
	neg.s32 	%r8, %r6;
	cvta.to.global.u64 	%rd3, %rd10;
$L__BB0_3:
	setp.lt.u32 	%p8, %r27, 8;
	mul.wide.s32 	%rd21, %r52, 4;
	add.s64 	%rd4, %rd2, %rd21;
	mov.b32 	%r48, 0;
	st.global.u32 	[%rd4], %r48;
	mul.wide.s32 	%rd22, %r52, 8;
	add.s64 	%rd5, %rd3, %rd22;
	mov.f32 	%f53, 0f00000000;
	@%p8 bra 	$L__BB0_6;
	mov.f32 	%f53, 0f00000000;
	mov.b64 	%rd76, 0;
	mov.u64 	%rd75, %rd1;
	mov.u32 	%r46, %r8;
$L__BB0_5:
	.pragma "nounroll";
	ld.global.u64 	%rd24, [%rd5];
	cvta.to.global.u64 	%rd25, %rd24;
	add.s64 	%rd26, %rd25, %rd76;
	ld.global.f32 	%f10, [%rd26];
	ld.global.f32 	%f11, [%rd75];
	fma.rn.f32 	%f12, %f10, %f11, %f53;
	st.global.f32 	[%rd4], %f12;
	ld.global.u64 	%rd27, [%rd5];
	cvta.to.global.u64 	%rd28, %rd27;
	add.s64 	%rd29, %rd28, %rd76;
	ld.global.f32 	%f13, [%rd29+4];
	ld.global.f32 	%f14, [%rd75+4];
	fma.rn.f32 	%f15, %f13, %f14, %f12;
	st.global.f32 	[%rd4], %f15;
	ld.global.u64 	%rd30, [%rd5];
	cvta.to.global.u64 	%rd31, %rd30;
	add.s64 	%rd32, %rd31, %rd76;
	ld.global.f32 	%f16, [%rd32+8];
	ld.global.f32 	%f17, [%rd75+8];
	fma.rn.f32 	%f18, %f16, %f17, %f15;
	st.global.f32 	[%rd4], %f18;
	ld.global.u64 	%rd33, [%rd5];
	cvta.to.global.u64 	%rd34, %rd33;
	add.s64 	%rd35, %rd34, %rd76;
	ld.global.f32 	%f19, [%rd35+12];
	ld.global.f32 	%f20, [%rd75+12];
	fma.rn.f32 	%f21, %f19, %f20, %f18;
	st.global.f32 	[%rd4], %f21;
	ld.global.u64 	%rd36, [%rd5];
	cvta.to.global.u64 	%rd37, %rd36;
	add.s64 	%rd38, %rd37, %rd76;
	ld.global.f32 	%f22, [%rd38+16];
	ld.global.f32 	%f23, [%rd75+16];
	fma.rn.f32 	%f24, %f22, %f23, %f21;
	st.global.f32 	[%rd4], %f24;
	ld.global.u64 	%rd39, [%rd5];
	cvta.to.global.u64 	%rd40, %rd39;
	add.s64 	%rd41, %rd40, %rd76;
	ld.global.f32 	%f25, [%rd41+20];
	ld.global.f32 	%f26, [%rd75+20];
	fma.rn.f32 	%f27, %f25, %f26, %f24;
	st.global.f32 	[%rd4], %f27;
	ld.global.u64 	%rd42, [%rd5];
	cvta.to.global.u64 	%rd43, %rd42;
	add.s64 	%rd44, %rd43, %rd76;
	ld.global.f32 	%f28, [%rd44+24];
	ld.global.f32 	%f29, [%rd75+24];
	fma.rn.f32 	%f30, %f28, %f29, %f27;
	st.global.f32 	[%rd4], %f30;
	ld.global.u64 	%rd45, [%rd5];
	cvta.to.global.u64 	%rd46, %rd45;
	add.s64 	%rd47, %rd46, %rd76;
	ld.global.f32 	%f31, [%rd47+28];
	ld.global.f32 	%f32, [%rd75+28];
	fma.rn.f32 	%f53, %f31, %f32, %f30;
	st.global.f32 	[%rd4], %f53;
	add.s32 	%r46, %r46, 8;
	add.s64 	%rd76, %rd76, 32;
	add.s64 	%rd75, %rd75, 32;
	setp.ne.s32 	%p9, %r46, 0;
	mov.u32 	%r48, %r6;
	@%p9 bra 	$L__BB0_5;
$L__BB0_6:
	setp.eq.s32 	%p10, %r3, 0;
	@%p10 bra 	$L__BB0_14;
	setp.lt.u32 	%p11, %r4, 3;
	@%p11 bra 	$L__BB0_9;
	ld.global.u64 	%rd48, [%rd5];
	cvta.to.global.u64 	%rd49, %rd48;
	mul.wide.u32 	%rd50, %r48, 4;
	add.s64 	%rd51, %rd49, %rd50;
	ld.global.f32 	%f33, [%rd51];
	add.s64 	%rd52, %rd1, %rd50;
	ld.global.f32 	%f34, [%rd52];
	fma.rn.f32 	%f35, %f33, %f34, %f53;
	st.global.f32 	[%rd4], %f35;
	ld.global.u64 	%rd53, [%rd5];
	cvta.to.global.u64 	%rd54, %rd53;
	add.s64 	%rd55, %rd54, %rd50;
	ld.global.f32 	%f36, [%rd55+4];
	ld.global.f32 	%f37, [%rd52+4];
	fma.rn.f32 	%f38, %f36, %f37, %f35;
	st.global.f32 	[%rd4], %f38;
	ld.global.u64 	%rd56, [%rd5];
	cvta.to.global.u64 	%rd57, %rd56;
	add.s64 	%rd58, %rd57, %rd50;
	ld.global.f32 	%f39, [%rd58+8];
	ld.global.f32 	%f40, [%rd52+8];
	fma.rn.f32 	%f41, %f39, %f40, %f38;
	st.global.f32 	[%rd4], %f41;
	ld.global.u64 	%rd59, [%rd5];
	cvta.to.global.u64 	%rd60, %rd59;
	add.s64 	%rd61, %rd60, %rd50;
	ld.global.f32 	%f42, [%rd61+12];
	ld.global.f32 	%f43, [%rd52+12];
	fma.rn.f32 	%f53, %f42, %f43, %f41;
	st.global.f32 	[%rd4], %f53;
	add.s32 	%r48, %r48, 4;
$L__BB0_9:
	setp.eq.s32 	%p12, %r5, 0;
	@%p12 bra 	$L__BB0_14;
	setp.eq.s32 	%p13, %r5, 1;
	@%p13 bra 	$L__BB0_12;
	ld.global.u64 	%rd62, [%rd5];
	cvta.to.global.u64 	%rd63, %rd62;
	mul.wide.u32 	%rd64, %r48, 4;
	add.s64 	%rd65, %rd63, %rd64;
	ld.global.f32 	%f44, [%rd65];
	add.s64 	%rd66, %rd1, %rd64;
	ld.global.f32 	%f45, [%rd66];
	fma.rn.f32 	%f46, %f44, %f45, %f53;
	st.global.f32 	[%rd4], %f46;
	ld.global.u64 	%rd67, [%rd5];
	cvta.to.global.u64 	%rd68, %rd67;
	add.s64 	%rd69, %rd68, %rd64;
	ld.global.f32 	%f47, [%rd69+4];
	ld.global.f32 	%f48, [%rd66+4];
	fma.rn.f32 	%f53, %f47, %f48, %f46;
	st.global.f32 	[%rd4], %f53;
	add.s32 	%r48, %r48, 2;
$L__BB0_12:
	setp.eq.s32 	%p14, %r7, 0;
	@%p14 bra 	$L__BB0_14;
	ld.global.u64 	%rd70, [%rd5];
	cvta.to.global.u64 	%rd71, %rd70;
	mul.wide.u32 	%rd72, %r48, 4;
	add.s64 	%rd73, %rd71, %rd72;
	ld.global.f32 	%f49, [%rd73];
	add.s64 	%rd74, %rd1, %rd72;
	ld.global.f32 	%f50, [%rd74];
	fma.rn.f32 	%f51, %f49, %f50, %f53;
	st.global.f32 	[%rd4], %f51;
$L__BB0_14:
	add.s32 	%r52, %r52, %r2;
	setp.lt.s32 	%p15, %r52, %r27;
	@%p15 bra 	$L__BB0_3;
	bra.uni 	$L__BB0_21;
$L__BB0_15:
	add.s32 	%r32, %r52, %r2;
	max.s32 	%r33, %r27, %r32;
	setp.lt.s32 	%p3, %r32, %r27;
	selp.u32 	%r34, 1, 0, %p3;
	add.s32 	%r35, %r32, %r34;
	sub.s32 	%r36, %r33, %r35;
	div.u32 	%r37, %r36, %r2;
	add.s32 	%r18, %r37, %r34;
	and.b32  	%r38, %r18, 3;
	setp.eq.s32 	%p4, %r38, 3;
	@%p4 bra 	$L__BB0_18;
	add.s32 	%r40, %r18, 1;
	and.b32  	%r19, %r40, 3;
	mov.b32 	%r51, 0;
$L__BB0_17:
	.pragma "nounroll";
	mul.wide.s32 	%rd13, %r52, 4;
	add.s64 	%rd14, %rd2, %rd13;
	mov.b32 	%r41, 0;
	st.global.u32 	[%rd14], %r41;
	add.s32 	%r52, %r52, %r2;
	add.s32 	%r51, %r51, 1;
	setp.ne.s32 	%p5, %r51, %r19;
	@%p5 bra 	$L__BB0_17;
$L__BB0_18:
	setp.lt.u32 	%p6, %r18, 3;
	@%p6 bra 	$L__BB0_21;
	mul.wide.s32 	%rd17, %r2, 4;
	shl.b32 	%r43, %r2, 2;
$L__BB0_20:
	mul.wide.s32 	%rd15, %r52, 4;
	add.s64 	%rd16, %rd2, %rd15;
	mov.b32 	%r42, 0;
	st.global.u32 	[%rd16], %r42;
	add.s64 	%rd18, %rd16, %rd17;
	st.global.u32 	[%rd18], %r42;
	add.s64 	%rd19, %rd18, %rd17;
	st.global.u32 	[%rd19], %r42;
	add.s64 	%rd20, %rd19, %rd17;
	st.global.u32 	[%rd20], %r42;
	add.s32 	%r52, %r43, %r52;
	setp.lt.s32 	%p7, %r52, %r27;
	@%p7 bra 	$L__BB0_20;
$L__BB0_21:
	ret;

}
	// .globl	_Z15mat_dot_vec_cu2iPfS_S_
.visible .entry _Z15mat_dot_vec_cu2iPfS_S_(
	.param .u32 _Z15mat_dot_vec_cu2iPfS_S__param_0,
	.param .u64 .ptr .align 1 _Z15mat_dot_vec_cu2iPfS_S__param_1,
	.param .u64 .ptr .align 1 _Z15mat_dot_vec_cu2iPfS_S__param_2,
	.param .u64 .ptr .align 1 _Z15mat_dot_vec_cu2iPfS_S__param_3
)
{
	.reg .pred 	%p<7>;
	.reg .b32 	%r<49>;
	.reg .b32 	%f<21>;
	.reg .b64 	%rd<35>;

	ld.param.u32 	%r13, [_Z15mat_dot_vec_cu2iPfS_S__param_0];
	ld.param.u64 	%rd4, [_Z15mat_dot_vec_cu2iPfS_S__param_1];
	ld.param.u64 	%rd5, [_Z15mat_dot_vec_cu2iPfS_S__param_2];
	ld.param.u64 	%rd6, [_Z15mat_dot_vec_cu2iPfS_S__param_3];
	cvta.to.global.u64 	%rd1, %rd6;
	cvta.to.global.u64 	%rd2, %rd5;
	cvta.to.global.u64 	%rd3, %rd4;
	mov.u32 	%r14, %tid.x;
	mov.u32 	%r15, %ntid.x;
	mov.u32 	%r16, %ctaid.x;
	mad.lo.s32 	%r47, %r15, %r16, %r14;
	mov.u32 	%r17, %nctaid.x;
	mul.lo.s32 	%r2, %r15, %r17;
	mul.lo.s32 	%r3, %r13, %r13;
	setp.ge.s32 	%p1, %r47, %r3;
	@%p1 bra 	$L__BB1_7;
	add.s32 	%r18, %r47, %r2;
	max.s32 	%r19, %r3, %r18;
	setp.lt.s32 	%p2, %r18, %r3;
	selp.u32 	%r20, 1, 0, %p2;
	add.s32 	%r21, %r18, %r20;
	sub.s32 	%r22, %r19, %r21;
	div.u32 	%r23, %r22, %r2;
	add.s32 	%r4, %r23, %r20;
	and.b32  	%r24, %r4, 3;
	setp.eq.s32 	%p3, %r24, 3;
	@%p3 bra 	$L__BB1_4;
	add.s32 	%r25, %r4, 1;
	and.b32  	%r26, %r25, 3;
	neg.s32 	%r45, %r26;
$L__BB1_3:
	.pragma "nounroll";
	mul.wide.s32 	%rd7, %r47, 4;
	add.s64 	%rd8, %rd3, %rd7;
	div.s32 	%r27, %r47, %r13;
	mul.lo.s32 	%r28, %r27, %r13;
	sub.s32 	%r29, %r47, %r28;
	ld.global.f32 	%f1, [%rd8];
	mul.wide.s32 	%rd9, %r29, 4;
	add.s64 	%rd10, %rd2, %rd9;
	ld.global.f32 	%f2, [%rd10];
	mul.wide.s32 	%rd11, %r27, 4;
	add.s64 	%rd12, %rd1, %rd11;
	ld.global.f32 	%f3, [%rd12];
	fma.rn.f32 	%f4, %f1, %f2, %f3;
	st.global.f32 	[%rd12], %f4;
	add.s32 	%r47, %r47, %r2;
	add.s32 	%r45, %r45, 1;
	setp.ne.s32 	%p4, %r45, 0;
	@%p4 bra 	$L__BB1_3;
$L__BB1_4:
	setp.lt.u32 	%p5, %r4, 3;
	@%p5 bra 	$L__BB1_7;
	mul.wide.s32 	%rd19, %r2, 4;
$L__BB1_6:
	div.s32 	%r30, %r47, %r13;
	mul.lo.s32 	%r31, %r30, %r13;
	sub.s32 	%r32, %r47, %r31;
	mul.wide.s32 	%rd13, %r47, 4;
	add.s64 	%rd14, %rd3, %rd13;
	ld.global.f32 	%f5, [%rd14];
	mul.wide.s32 	%rd15, %r32, 4;
	add.s64 	%rd16, %rd2, %rd15;
	ld.global.f32 	%f6, [%rd16];
	mul.wide.s32 	%rd17, %r30, 4;
	add.s64 	%rd18, %rd1, %rd17;
	ld.global.f32 	%f7, [%rd18];
	fma.rn.f32 	%f8, %f5, %f6, %f7;
	st.global.f32 	[%rd18], %f8;
	add.s32 	%r33, %r47, %r2;
	div.s32 	%r34, %r33, %r13;
	mul.lo.s32 	%r35, %r34, %r13;
	sub.s32 	%r36, %r33, %r35;
	add.s64 	%rd20, %rd14, %rd19;
	ld.global.f32 	%f9, [%rd20];
	mul.wide.s32 	%rd21, %r36, 4;
	add.s64 	%rd22, %rd2, %rd21;
	ld.global.f32 	%f10, [%rd22];
	mul.wide.s32 	%rd23, %r34, 4;
	add.s64 	%rd24, %rd1, %rd23;
	ld.global.f32 	%f11, [%rd24];
	fma.rn.f32 	%f12, %f9, %f10, %f11;
	st.global.f32 	[%rd24], %f12;
	add.s32 	%r37, %r33, %r2;
	div.s32 	%r38, %r37, %r13;
	mul.lo.s32 	%r39, %r38, %r13;
	sub.s32 	%r40, %r37, %r39;
	add.s64 	%rd25, %rd20, %rd19;
	ld.global.f32 	%f13, [%rd25];
	mul.wide.s32 	%rd26, %r40, 4;
	add.s64 	%rd27, %rd2, %rd26;
	ld.global.f32 	%f14, [%rd27];
	mul.wide.s32 	%rd28, %r38, 4;
	add.s64 	%rd29, %rd1, %rd28;
	ld.global.f32 	%f15, [%rd29];
	fma.rn.f32 	%f16, %f13, %f14, %f15;
	st.global.f32 	[%rd29], %f16;
	add.s32 	%r41, %r37, %r2;
	div.s32 	%r42, %r41, %r13;
	mul.lo.s32 	%r43, %r42, %r13;
	sub.s32 	%r44, %r41, %r43;
	add.s64 	%rd30, %rd25, %rd19;
	ld.global.f32 	%f17, [%rd30];
	mul.wide.s32 	%rd31, %r44, 4;
	add.s64 	%rd32, %rd2, %rd31;
	ld.global.f32 	%f18, [%rd32];
	mul.wide.s32 	%rd33, %r42, 4;
	add.s64 	%rd34, %rd1, %rd33;
	ld.global.f32 	%f19, [%rd34];
	fma.rn.f32 	%f20, %f17, %f18, %f19;
	st.global.f32 	[%rd34], %f20;
	add.s32 	%r47, %r41, %r2;
	setp.lt.s32 	%p6, %r47, %r3;
	@%p6 bra 	$L__BB1_6;
$L__BB1_7:
	ret;

}


// ===== COMPILED SASS (sm_100) =====

	.target	sm_100

	.elftype	@"ET_EXEC"


//--------------------- .note.nv.tkinfo           --------------------------
	.section	.note.nv.tkinfo,"",@"SHT_NOTE"
	.sectionflags	@"SHF_NOTE_NV_TKINFO"
	.tkinfo
        /*0018*/ 	.word	0x00000002
        /*0030*/ 	.string	""
        /*0030*/ 	.string	"ptxas"
        /*0030*/ 	.string	"Cuda compilation tools, release 13.0, V13.0.88"
        /*0030*/ 	.string	"Build cuda_13.0.r13.0/compiler.36424714_0"
        /*0030*/ 	.string	"-arch sm_100 -m 64 "



//--------------------- .note.nv.cuinfo           --------------------------
	.section	.note.nv.cuinfo,"",@"SHT_NOTE"
	.sectionflags	@"SHF_NOTE_NV_CUINFO"
        /*0018*/ 	.short	0x0002
        /*001a*/ 	.short	0x0064
        /*001c*/ 	.short	0x0082
	.zero		2


//--------------------- .nv.info                  --------------------------
	.section	.nv.info,"",@"SHT_CUDA_INFO"
	.align	4


	//----- nvinfo : EIATTR_REGCOUNT
	.align		4
        /*0000*/ 	.byte	0x04, 0x2f
        /*0002*/ 	.short	(.L_1 - .L_0)
	.align		4
.L_0:
        /*0004*/ 	.word	index@(_Z14mat_dot_vec_cuiPPfS_S_)
        /*0008*/ 	.word	0x0000001c


	//----- nvinfo : EIATTR_FRAME_SIZE
	.align		4
.L_1:
        /*000c*/ 	.byte	0x04, 0x11
        /*000e*/ 	.short	(.L_3 - .L_2)
	.align		4
.L_2:
        /*0010*/ 	.word	index@(_Z14mat_dot_vec_cuiPPfS_S_)
        /*0014*/ 	.word	0x00000000


	//----- nvinfo : EIATTR_REGCOUNT
	.align		4
.L_3:
        /*0018*/ 	.byte	0x04, 0x2f
        /*001a*/ 	.short	(.L_5 - .L_4)
	.align		4
.L_4:
        /*001c*/ 	.word	index@(_Z15mat_dot_vec_cu2iPfS_S_)
        /*0020*/ 	.word	0x00000020


	//----- nvinfo : EIATTR_FRAME_SIZE
	.align		4
.L_5:
        /*0024*/ 	.byte	0x04, 0x11
        /*0026*/ 	.short	(.L_7 - .L_6)
	.align		4
.L_6:
        /*0028*/ 	.word	index@(_Z15mat_dot_vec_cu2iPfS_S_)
        /*002c*/ 	.word	0x00000000


	//----- nvinfo : EIATTR_MIN_STACK_SIZE
	.align		4
.L_7:
        /*0030*/ 	.byte	0x04, 0x12
        /*0032*/ 	.short	(.L_9 - .L_8)
	.align		4
.L_8:
        /*0034*/ 	.word	index@(_Z15mat_dot_vec_cu2iPfS_S_)
        /*0038*/ 	.word	0x00000000


	//----- nvinfo : EIATTR_MIN_STACK_SIZE
	.align		4
.L_9:
        /*003c*/ 	.byte	0x04, 0x12
        /*003e*/ 	.short	(.L_11 - .L_10)
	.align		4
.L_10:
        /*0040*/ 	.word	index@(_Z14mat_dot_vec_cuiPPfS_S_)
        /*0044*/ 	.word	0x00000000
.L_11:


//--------------------- .nv.compat                --------------------------
	.section	.nv.compat,"",@"SHT_CUDA_COMPAT_INFO"
	.align	4
        /*0000*/ 	.byte	0x02, 0x09, 0x00, 0x00, 0x02, 0x02, 0x01, 0x00, 0x02, 0x05, 0x05, 0x00, 0x03, 0x07, 0x01, 0x01
        /*0010*/ 	.byte	0x02, 0x03, 0x00, 0x00, 0x02, 0x06, 0x01, 0x00, 0x04, 0x0b, 0x08, 0x00, 0x09, 0x00, 0x00, 0x00
        /*0020*/ 	.byte	0x00, 0x00, 0x00, 0x00


//--------------------- .nv.info._Z15mat_dot_vec_cu2iPfS_S_ --------------------------
	.section	.nv.info._Z15mat_dot_vec_cu2iPfS_S_,"",@"SHT_CUDA_INFO"
	.sectionflags	@""
	.align	4


	//----- nvinfo : EIATTR_CUDA_API_VERSION
	.align		4
        /*0000*/ 	.byte	0x04, 0x37
        /*0002*/ 	.short	(.L_13 - .L_12)
.L_12:
        /*0004*/ 	.word	0x00000082


	//----- nvinfo : EIATTR_KPARAM_INFO
	.align		4
.L_13:
        /*0008*/ 	.byte	0x04, 0x17
        /*000a*/ 	.short	(.L_15 - .L_14)
.L_14:
        /*000c*/ 	.word	0x00000000
        /*0010*/ 	.short	0x0003
        /*0012*/ 	.short	0x0018
        /*0014*/ 	.byte	0x00, 0xf5, 0x21, 0x00


	//----- nvinfo : EIATTR_KPARAM_INFO
	.align		4
.L_15:
        /*0018*/ 	.byte	0x04, 0x17
        /*001a*/ 	.short	(.L_17 - .L_16)
.L_16:
        /*001c*/ 	.word	0x00000000
        /*0020*/ 	.short	0x0002
        /*0022*/ 	.short	0x0010
        /*0024*/ 	.byte	0x00, 0xf5, 0x21, 0x00


	//----- nvinfo : EIATTR_KPARAM_INFO
	.align		4
.L_17:
        /*0028*/ 	.byte	0x04, 0x17
        /*002a*/ 	.short	(.L_19 - .L_18)
.L_18:
        /*002c*/ 	.word	0x00000000
        /*0030*/ 	.short	0x0001
        /*0032*/ 	.short	0x0008
        /*0034*/ 	.byte	0x00, 0xf5, 0x21, 0x00


	//----- nvinfo : EIATTR_KPARAM_INFO
	.align		4
.L_19:
        /*0038*/ 	.byte	0x04, 0x17
        /*003a*/ 	.short	(.L_21 - .L_20)
.L_20:
        /*003c*/ 	.word	0x00000000
        /*0040*/ 	.short	0x0000
        /*0042*/ 	.short	0x0000
        /*0044*/ 	.byte	0x00, 0xf0, 0x11, 0x00


	//----- nvinfo : EIATTR_SPARSE_MMA_MASK
	.align		4
.L_21:
        /*0048*/ 	.byte	0x03, 0x50
        /*004a*/ 	.short	0x0000


	//----- nvinfo : EIATTR_MAXREG_COUNT
	.align		4
        /*004c*/ 	.byte	0x03, 0x1b
        /*004e*/ 	.short	0x00ff


	//----- nvinfo : EIATTR_MERCURY_ISA_VERSION
	.align		4
        /*0050*/ 	.byte	0x03, 0x5f
        /*0052*/ 	.short	0x0101


	//----- nvinfo : EIATTR_VRC_CTA_INIT_COUNT
	.align		4
        /*0054*/ 	.byte	0x02, 0x4a
	.zero		1
	.zero		1


	//----- nvinfo : EIATTR_EXIT_INSTR_OFFSETS
	.align		4
        /*0058*/ 	.byte	0x04, 0x1c
        /*005a*/ 	.short	(.L_23 - .L_22)


	//   ....[0]....
.L_22:
        /*005c*/ 	.word	0x000000b0


	//   ....[1]....
        /*0060*/ 	.word	0x000005a0


	//   ....[2]....
        /*0064*/ 	.word	0x00000d70


	//----- nvinfo : EIATTR_CRS_STACK_SIZE
	.align		4
.L_23:
        /*0068*/ 	.byte	0x04, 0x1e
        /*006a*/ 	.short	(.L_25 - .L_24)
.L_24:
        /*006c*/ 	.word	0x00000000


	//----- nvinfo : EIATTR_CBANK_PARAM_SIZE
	.align		4
.L_25:
        /*0070*/ 	.byte	0x03, 0x19
        /*0072*/ 	.short	0x0020


	//----- nvinfo : EIATTR_PARAM_CBANK
	.align		4
        /*0074*/ 	.byte	0x04, 0x0a
        /*0076*/ 	.short	(.L_27 - .L_26)
	.align		4
.L_26:
        /*0078*/ 	.word	index@(.nv.constant0._Z15mat_dot_vec_cu2iPfS_S_)
        /*007c*/ 	.short	0x0380
        /*007e*/ 	.short	0x0020


	//----- nvinfo : EIATTR_SW_WAR
	.align		4
.L_27:
        /*0080*/ 	.byte	0x04, 0x36
        /*0082*/ 	.short	(.L_29 - .L_28)
.L_28:
        /*0084*/ 	.word	0x00000008
.L_29:


//--------------------- .nv.info._Z14mat_dot_vec_cuiPPfS_S_ --------------------------
	.section	.nv.info._Z14mat_dot_vec_cuiPPfS_S_,"",@"SHT_CUDA_INFO"
	.sectionflags	@""
	.align	4


	//----- nvinfo : EIATTR_CUDA_API_VERSION
	.align		4
        /*0000*/ 	.byte	0x04, 0x37
        /*0002*/ 	.short	(.L_31 - .L_30)
.L_30:
        /*0004*/ 	.word	0x00000082


	//----- nvinfo : EIATTR_KPARAM_INFO
	.align		4
.L_31:
        /*0008*/ 	.byte	0x04, 0x17
        /*000a*/ 	.short	(.L_33 - .L_32)
.L_32:
        /*000c*/ 	.word	0x00000000
        /*0010*/ 	.short	0x0003
        /*0012*/ 	.short	0x0018
        /*0014*/ 	.byte	0x00, 0xf5, 0x21, 0x00


	//----- nvinfo : EIATTR_KPARAM_INFO
	.align		4
.L_33:
        /*0018*/ 	.byte	0x04, 0x17
        /*001a*/ 	.short	(.L_35 - .L_34)
.L_34:
        /*001c*/ 	.word	0x00000000
        /*0020*/ 	.short	0x0002
        /*0022*/ 	.short	0x0010
        /*0024*/ 	.byte	0x00, 0xf5, 0x21, 0x00


	//----- nvinfo : EIATTR_KPARAM_INFO
	.align		4
.L_35:
        /*0028*/ 	.byte	0x04, 0x17
        /*002a*/ 	.short	(.L_37 - .L_36)
.L_36:
        /*002c*/ 	.word	0x00000000
        /*0030*/ 	.short	0x0001
        /*0032*/ 	.short	0x0008
        /*0034*/ 	.byte	0x00, 0xf5, 0x21, 0x00


	//----- nvinfo : EIATTR_KPARAM_INFO
	.align		4
.L_37:
        /*0038*/ 	.byte	0x04, 0x17
        /*003a*/ 	.short	(.L_39 - .L_38)
.L_38:
        /*003c*/ 	.word	0x00000000
        /*0040*/ 	.short	0x0000
        /*0042*/ 	.short	0x0000
        /*0044*/ 	.byte	0x00, 0xf0, 0x11, 0x00


	//----- nvinfo : EIATTR_SPARSE_MMA_MASK
	.align		4
.L_39:
        /*0048*/ 	.byte	0x03, 0x50
        /*004a*/ 	.short	0x0000


	//----- nvinfo : EIATTR_MAXREG_COUNT
	.align		4
        /*004c*/ 	.byte	0x03, 0x1b
        /*004e*/ 	.short	0x00ff


	//----- nvinfo : EIATTR_MERCURY_ISA_VERSION
	.align		4
        /*0050*/ 	.byte	0x03, 0x5f
        /*0052*/ 	.short	0x0101


	//----- nvinfo : EIATTR_VRC_CTA_INIT_COUNT
	.align		4
        /*0054*/ 	.byte	0x02, 0x4a
	.zero		1
	.zero		1


	//----- nvinfo : EIATTR_EXIT_INSTR_OFFSETS
	.align		4
        /*0058*/ 	.byte	0x04, 0x1c
        /*005a*/ 	.short	(.L_41 - .L_40)


	//   ....[0]....
.L_40:
        /*005c*/ 	.word	0x00000090


	//   ....[1]....
        /*0060*/ 	.word	0x00000a10


	//   ....[2]....
        /*0064*/ 	.word	0x00000ca0


	//   ....[3]....
        /*0068*/ 	.word	0x00000d70


	//----- nvinfo : EIATTR_CRS_STACK_SIZE
	.align		4
.L_41:
        /*006c*/ 	.byte	0x04, 0x1e
        /*006e*/ 	.short	(.L_43 - .L_42)
.L_42:
        /*0070*/ 	.word	0x00000000


	//----- nvinfo : EIATTR_CBANK_PARAM_SIZE
	.align		4
.L_43:
        /*0074*/ 	.byte	0x03, 0x19
        /*0076*/ 	.short	0x0020


	//----- nvinfo : EIATTR_PARAM_CBANK
	.align		4
        /*0078*/ 	.byte	0x04, 0x0a
        /*007a*/ 	.short	(.L_45 - .L_44)
	.align		4
.L_44:
        /*007c*/ 	.word	index@(.nv.constant0._Z14mat_dot_vec_cuiPPfS_S_)
        /*0080*/ 	.short	0x0380
        /*0082*/ 	.short	0x0020


	//----- nvinfo : EIATTR_SW_WAR
	.align		4
.L_45:
        /*0084*/ 	.byte	0x04, 0x36
        /*0086*/ 	.short	(.L_47 - .L_46)
.L_46:
        /*0088*/ 	.word	0x00000008
.L_47:


//--------------------- .nv.callgraph             --------------------------
	.section	.nv.callgraph,"",@"SHT_CUDA_CALLGRAPH"
	.align	4
	.sectionentsize	8
	.align		4
        /*0000*/ 	.word	0x00000000
	.align		4
        /*0004*/ 	.word	0xffffffff
	.align		4
        /*0008*/ 	.word	0x00000000
	.align		4
        /*000c*/ 	.word	0xfffffffe
	.align		4
        /*0010*/ 	.word	0x00000000
	.align		4
        /*0014*/ 	.word	0xfffffffd
	.align		4
        /*0018*/ 	.word	0x00000000
	.align		4
        /*001c*/ 	.word	0xfffffffc


//--------------------- .text._Z15mat_dot_vec_cu2iPfS_S_ --------------------------
	.section	.text._Z15mat_dot_vec_cu2iPfS_S_,"ax",@progbits
	.align	128
        .global         _Z15mat_dot_vec_cu2iPfS_S_
        .type           _Z15mat_dot_vec_cu2iPfS_S_,@function
        .size           _Z15mat_dot_vec_cu2iPfS_S_,(.L_x_16 - _Z15mat_dot_vec_cu2iPfS_S_)
        .other          _Z15mat_dot_vec_cu2iPfS_S_,@"STO_CUDA_ENTRY STV_DEFAULT"
_Z15mat_dot_vec_cu2iPfS_S_:
.text._Z15mat_dot_vec_cu2iPfS_S_:
[----:B------:R-:W-:Y:S01]  /*0000*/  LDC R1, c[0x0][0x37c] ;  /* 0x0000df00ff017b82 */ /* 0x000fe20000000800 */
[----:B------:R-:W0:Y:S01]  /*0010*/  S2R R9, SR_TID.X ;  /* 0x0000000000097919 */ /* 0x000e220000002100 */
[----:B------:R-:W1:Y:S01]  /*0020*/  LDCU UR5, c[0x0][0x380] ;  /* 0x00007000ff0577ac */ /* 0x000e620008000800 */
[----:B------:R-:W0:Y:S01]  /*0030*/  S2R R0, SR_CTAID.X ;  /* 0x0000000000007919 */ /* 0x000e220000002500 */
[----:B------:R-:W2:Y:S04]  /*0040*/  LDCU UR4, c[0x0][0x360] ;  /* 0x00006c00ff0477ac */ /* 0x000ea80008000800 */
[----:B------:R-:W2:Y:S01]  /*0050*/  LDC R15, c[0x0][0x370] ;  /* 0x0000dc00ff0f7b82 */ /* 0x000ea20000000800 */
[----:B-1----:R-:W-:Y:S02]  /*0060*/  IMAD.U32 R8, RZ, RZ, UR5 ;  /* 0x00000005ff087e24 */ /* 0x002fe4000f8e00ff */
[----:B--2---:R-:W-:-:S02]  /*0070*/  IMAD R15, R15, UR4, RZ ;  /* 0x000000040f0f7c24 */ /* 0x004fc4000f8e02ff */
[----:B0-----:R-:W-:Y:S02]  /*0080*/  IMAD R9, R0, UR4, R9 ;  /* 0x0000000400097c24 */ /* 0x001fe4000f8e0209 */
[----:B------:R-:W-:-:S05]  /*0090*/  IMAD R0, R8, R8, RZ ;  /* 0x0000000808007224 */ /* 0x000fca00078e02ff */
[----:B------:R-:W-:-:S13]  /*00a0*/  ISETP.GE.AND P0, PT, R9, R0, PT ;  /* 0x000000000900720c */ /* 0x000fda0003f06270 */
[----:B------:R-:W-:Y:S05]  /*00b0*/  @P0 EXIT ;  /* 0x000000000000094d */ /* 0x000fea0003800000 */
[----:B------:R-:W0:Y:S01]  /*00c0*/  I2F.U32.RP R7, R15 ;  /* 0x0000000f00077306 */ /* 0x000e220000209000 */
[C---:B------:R-:W-:Y:S01]  /*00d0*/  IMAD.IADD R5, R15.reuse, 0x1, R9 ;  /* 0x000000010f057824 */ /* 0x040fe200078e0209 */
[----:B------:R-:W-:Y:S01]  /*00e0*/  IADD3 R11, PT, PT, RZ, -R15, RZ ;  /* 0x8000000fff0b7210 */ /* 0x000fe20007ffe0ff */
[----:B------:R-:W1:Y:S01]  /*00f0*/  LDCU.64 UR4, c[0x0][0x358] ;  /* 0x00006b00ff0477ac */ /* 0x000e620008000a00 */
[----:B------:R-:W-:Y:S01]  /*0100*/  ISETP.NE.U32.AND P2, PT, R15, RZ, PT ;  /* 0x000000ff0f00720c */ /* 0x000fe20003f45070 */
[----:B------:R-:W-:Y:S01]  /*0110*/  BSSY.RECONVERGENT B0, `(.L_x_0) ;  /* 0x0000048000007945 */ /* 0x000fe20003800200 */
[----:B------:R-:W-:Y:S01]  /*0120*/  ISETP.GE.AND P0, PT, R5, R0, PT ;  /* 0x000000000500720c */ /* 0x000fe20003f06270 */
[----:B------:R-:W2:Y:S01]  /*0130*/  LDCU UR6, c[0x0][0x380] ;  /* 0x00007000ff0677ac */ /* 0x000ea20008000800 */
[----:B------:R-:W-:Y:S02]  /*0140*/  VIMNMX R4, PT, PT, R0, R5, !PT ;  /* 0x0000000500047248 */ /* 0x000fe40007fe0100 */
[----:B------:R-:W-:-:S04]  /*0150*/  SEL R6, RZ, 0x1, P0 ;  /* 0x00000001ff067807 */ /* 0x000fc80000000000 */
[----:B------:R-:W-:Y:S01]  /*0160*/  IADD3 R4, PT, PT, R4, -R5, -R6 ;  /* 0x8000000504047210 */ /* 0x000fe20007ffe806 */
[----:B0-----:R-:W0:Y:S02]  /*0170*/  MUFU.RCP R7, R7 ;  /* 0x0000000700077308 */ /* 0x001e240000001000 */
[----:B0-----:R-:W-:-:S06]  /*0180*/  VIADD R2, R7, 0xffffffe ;  /* 0x0ffffffe07027836 */ /* 0x001fcc0000000000 */
[----:B------:R0:W3:Y:S02]  /*0190*/  F2I.FTZ.U32.TRUNC.NTZ R3, R2 ;  /* 0x0000000200037305 */ /* 0x0000e4000021f000 */
[----:B0-----:R-:W-:Y:S02]  /*01a0*/  IMAD.MOV.U32 R2, RZ, RZ, RZ ;  /* 0x000000ffff027224 */ /* 0x001fe400078e00ff */
[----:B---3--:R-:W-:-:S04]  /*01b0*/  IMAD R11, R11, R3, RZ ;  /* 0x000000030b0b7224 */ /* 0x008fc800078e02ff */
[----:B------:R-:W-:-:S06]  /*01c0*/  IMAD.HI.U32 R3, R3, R11, R2 ;  /* 0x0000000b03037227 */ /* 0x000fcc00078e0002 */
[----:B------:R-:W-:-:S05]  /*01d0*/  IMAD.HI.U32 R3, R3, R4, RZ ;  /* 0x0000000403037227 */ /* 0x000fca00078e00ff */
[----:B------:R-:W-:-:S05]  /*01e0*/  IADD3 R2, PT, PT, -R3, RZ, RZ ;  /* 0x000000ff03027210 */ /* 0x000fca0007ffe1ff */
[----:B------:R-:W-:-:S05]  /*01f0*/  IMAD R4, R15, R2, R4 ;  /* 0x000000020f047224 */ /* 0x000fca00078e0204 */
[----:B------:R-:W-:-:S13]  /*0200*/  ISETP.GE.U32.AND P0, PT, R4, R15, PT ;  /* 0x0000000f0400720c */ /* 0x000fda0003f06070 */
[----:B------:R-:W-:Y:S01]  /*0210*/  @P0 IMAD.IADD R4, R4, 0x1, -R15 ;  /* 0x0000000104040824 */ /* 0x000fe200078e0a0f */
[----:B------:R-:W-:-:S04]  /*0220*/  @P0 IADD3 R3, PT, PT, R3, 0x1, RZ ;  /* 0x0000000103030810 */ /* 0x000fc80007ffe0ff */
[----:B------:R-:W-:-:S13]  /*0230*/  ISETP.GE.U32.AND P1, PT, R4, R15, PT ;  /* 0x0000000f0400720c */ /* 0x000fda0003f26070 */
[----:B------:R-:W-:Y:S01]  /*0240*/  @P1 VIADD R3, R3, 0x1 ;  /* 0x0000000103031836 */ /* 0x000fe20000000000 */
[----:B------:R-:W-:-:S04]  /*0250*/  @!P2 LOP3.LUT R3, RZ, R15, RZ, 0x33, !PT ;  /* 0x0000000fff03a212 */ /* 0x000fc800078e33ff */
[----:B------:R-:W-:-:S04]  /*0260*/  IADD3 R11, PT, PT, R6, R3, RZ ;  /* 0x00000003060b7210 */ /* 0x000fc80007ffe0ff */
[C---:B------:R-:W-:Y:S02]  /*0270*/  LOP3.LUT R2, R11.reuse, 0x3, RZ, 0xc0, !PT ;  /* 0x000000030b027812 */ /* 0x040fe400078ec0ff */
[----:B------:R-:W-:Y:S02]  /*0280*/  ISETP.GE.U32.AND P0, PT, R11, 0x3, PT ;  /* 0x000000030b00780c */ /* 0x000fe40003f06070 */
[----:B------:R-:W-:-:S13]  /*0290*/  ISETP.NE.AND P1, PT, R2, 0x3, PT ;  /* 0x000000030200780c */ /* 0x000fda0003f25270 */
[----:B-12---:R-:W-:Y:S05]  /*02a0*/  @!P1 BRA `(.L_x_1) ;  /* 0x0000000000b89947 */ /* 0x006fea0003800000 */
[----:B------:R-:W-:Y:S01]  /*02b0*/  IABS R10, R8 ;  /* 0x00000008000a7213 */ /* 0x000fe20000000000 */
[----:B------:R-:W0:Y:S01]  /*02c0*/  LDC.64 R2, c[0x0][0x388] ;  /* 0x0000e200ff027b82 */ /* 0x000e220000000a00 */
[----:B------:R-:W-:Y:S01]  /*02d0*/  VIADD R11, R11, 0x1 ;  /* 0x000000010b0b7836 */ /* 0x000fe20000000000 */
[----:B------:R-:W-:Y:S01]  /*02e0*/  ISETP.NE.AND P1, PT, R8, RZ, PT ;  /* 0x000000ff0800720c */ /* 0x000fe20003f25270 */
[----:B------:R-:W1:Y:S03]  /*02f0*/  I2F.RP R14, R10 ;  /* 0x0000000a000e7306 */ /* 0x000e660000209400 */
[----:B------:R-:W-:Y:S02]  /*0300*/  LOP3.LUT R20, R11, 0x3, RZ, 0xc0, !PT ;  /* 0x000000030b147812 */ /* 0x000fe400078ec0ff */
[----:B------:R-:W2:Y:S03]  /*0310*/  LDC.64 R4, c[0x0][0x390] ;  /* 0x0000e400ff047b82 */ /* 0x000ea60000000a00 */
[----:B------:R-:W-:-:S05]  /*0320*/  IMAD.MOV R20, RZ, RZ, -R20 ;  /* 0x000000ffff147224 */ /* 0x000fca00078e0a14 */
[----:B------:R-:W3:Y:S01]  /*0330*/  LDC.64 R6, c[0x0][0x398] ;  /* 0x0000e600ff067b82 */ /* 0x000ee20000000a00 */
[----:B-1----:R-:W1:Y:S02]  /*0340*/  MUFU.RCP R14, R14 ;  /* 0x0000000e000e7308 */ /* 0x002e640000001000 */
[----:B-1----:R-:W-:Y:S01]  /*0350*/  VIADD R12, R14, 0xffffffe ;  /* 0x0ffffffe0e0c7836 */ /* 0x002fe20000000000 */
[----:B------:R-:W-:-:S05]  /*0360*/  LOP3.LUT R14, RZ, R8, RZ, 0x33, !PT ;  /* 0x00000008ff0e7212 */ /* 0x000fca00078e33ff */
[----:B------:R1:W4:Y:S02]  /*0370*/  F2I.FTZ.U32.TRUNC.NTZ R13, R12 ;  /* 0x0000000c000d7305 */ /* 0x000324000021f000 */
[----:B-1----:R-:W-:Y:S01]  /*0380*/  HFMA2 R12, -RZ, RZ, 0, 0 ;  /* 0x00000000ff0c7431 */ /* 0x002fe200000001ff */
[----:B----4-:R-:W-:-:S05]  /*0390*/  IADD3 R17, PT, PT, RZ, -R13, RZ ;  /* 0x8000000dff117210 */ /* 0x010fca0007ffe0ff */
[----:B------:R-:W-:-:S04]  /*03a0*/  IMAD R17, R17, R10, RZ ;  /* 0x0000000a11117224 */ /* 0x000fc800078e02ff */
[----:B0-23--:R-:W-:-:S07]  /*03b0*/  IMAD.HI.U32 R11, R13, R17, R12 ;  /* 0x000000110d0b7227 */ /* 0x00dfce00078e000c */
.L_x_2:
[----:B0-----:R-:W-:Y:S02]  /*03c0*/  IABS R16, R9 ;  /* 0x0000000900107213 */ /* 0x001fe40000000000 */
[----:B------:R-:W-:-:S03]  /*03d0*/  MOV R8, UR6 ;  /* 0x0000000600087c02 */ /* 0x000fc60008000f00 */
[----:B------:R-:W-:Y:S01]  /*03e0*/  IMAD.HI.U32 R12, R11, R16, RZ ;  /* 0x000000100b0c7227 */ /* 0x000fe200078e00ff */
[----:B------:R-:W-:-:S03]  /*03f0*/  IABS R18, R8 ;  /* 0x0000000800127213 */ /* 0x000fc60000000000 */
[----:B------:R-:W-:-:S04]  /*0400*/  IMAD.MOV R13, RZ, RZ, -R12 ;  /* 0x000000ffff0d7224 */ /* 0x000fc800078e0a0c */
[----:B------:R-:W-:-:S05]  /*0410*/  IMAD R13, R18, R13, R16 ;  /* 0x0000000d120d7224 */ /* 0x000fca00078e0210 */
[----:B------:R-:W-:-:S13]  /*0420*/  ISETP.GT.U32.AND P3, PT, R10, R13, PT ;  /* 0x0000000d0a00720c */ /* 0x000fda0003f64070 */
[----:B------:R-:W-:Y:S01]  /*0430*/  @!P3 IADD3 R13, PT, PT, R13, -R18, RZ ;  /* 0x800000120d0db210 */ /* 0x000fe20007ffe0ff */
[----:B------:R-:W-:-:S03]  /*0440*/  @!P3 VIADD R12, R12, 0x1 ;  /* 0x000000010c0cb836 */ /* 0x000fc60000000000 */
[----:B------:R-:W-:Y:S02]  /*0450*/  ISETP.GE.U32.AND P2, PT, R13, R10, PT ;  /* 0x0000000a0d00720c */ /* 0x000fe40003f46070 */
[----:B------:R-:W-:-:S04]  /*0460*/  LOP3.LUT R13, R9, R8, RZ, 0x3c, !PT ;  /* 0x00000008090d7212 */ /* 0x000fc800078e3cff */
[----:B------:R-:W-:-:S07]  /*0470*/  ISETP.GE.AND P4, PT, R13, RZ, PT ;  /* 0x000000ff0d00720c */ /* 0x000fce0003f86270 */
[----:B------:R-:W-:-:S06]  /*0480*/  @P2 IADD3 R12, PT, PT, R12, 0x1, RZ ;  /* 0x000000010c0c2810 */ /* 0x000fcc0007ffe0ff */
[----:B------:R-:W-:-:S05]  /*0490*/  @!P4 IMAD.MOV R12, RZ, RZ, -R12 ;  /* 0x000000ffff0cc224 */ /* 0x000fca00078e0a0c */
[----:B------:R-:W-:Y:S01]  /*04a0*/  SEL R17, R14, R12, !P1 ;  /* 0x0000000c0e117207 */ /* 0x000fe20004800000 */
[----:B------:R-:W-:-:S03]  /*04b0*/  IMAD.WIDE R12, R9, 0x4, R2 ;  /* 0x00000004090c7825 */ /* 0x000fc600078e0202 */
[C---:B------:R-:W-:Y:S01]  /*04c0*/  IADD3 R19, PT, PT, -R17.reuse, RZ, RZ ;  /* 0x000000ff11137210 */ /* 0x040fe20007ffe1ff */
[----:B------:R-:W-:Y:S02]  /*04d0*/  IMAD.WIDE R16, R17, 0x4, R6 ;  /* 0x0000000411107825 */ /* 0x000fe400078e0206 */
[----:B------:R-:W2:Y:S02]  /*04e0*/  LDG.E R12, desc[UR4][R12.64] ;  /* 0x000000040c0c7981 */ /* 0x000ea4000c1e1900 */
[----:B------:R-:W-:Y:S02]  /*04f0*/  IMAD R19, R8, R19, R9 ;  /* 0x0000001308137224 */ /* 0x000fe400078e0209 */
[----:B------:R-:W2:Y:S02]  /*0500*/  LDG.E R21, desc[UR4][R16.64] ;  /* 0x0000000410157981 */ /* 0x000ea4000c1e1900 */
[----:B------:R-:W-:-:S06]  /*0510*/  IMAD.WIDE R18, R19, 0x4, R4 ;  /* 0x0000000413127825 */ /* 0x000fcc00078e0204 */
[----:B------:R-:W2:Y:S01]  /*0520*/  LDG.E R19, desc[UR4][R18.64] ;  /* 0x0000000412137981 */ /* 0x000ea2000c1e1900 */
[----:B------:R-:W-:-:S05]  /*0530*/  VIADD R20, R20, 0x1 ;  /* 0x0000000114147836 */ /* 0x000fca0000000000 */
[----:B------:R-:W-:Y:S02]  /*0540*/  ISETP.NE.AND P2, PT, R20, RZ, PT ;  /* 0x000000ff1400720c */ /* 0x000fe40003f45270 */
[----:B------:R-:W-:Y:S01]  /*0550*/  IADD3 R9, PT, PT, R15, R9, RZ ;  /* 0x000000090f097210 */ /* 0x000fe20007ffe0ff */
[----:B--2---:R-:W-:-:S05]  /*0560*/  FFMA R21, R12, R19, R21 ;  /* 0x000000130c157223 */ /* 0x004fca0000000015 */
[----:B------:R0:W-:Y:S05]  /*0570*/  STG.E desc[UR4][R16.64], R21 ;  /* 0x0000001510007986 */ /* 0x0001ea000c101904 */
[----:B------:R-:W-:Y:S05]  /*0580*/  @P2 BRA `(.L_x_2) ;  /* 0xfffffffc008c2947 */ /* 0x000fea000383ffff */
.L_x_1:
[----:B------:R-:W-:Y:S05]  /*0590*/  BSYNC.RECONVERGENT B0 ;  /* 0x0000000000007941 */ /* 0x000fea0003800200 */
.L_x_0:
[----:B------:R-:W-:Y:S05]  /*05a0*/  @!P0 EXIT ;  /* 0x000000000000894d */ /* 0x000fea0003800000 */
[----:B------:R-:W-:Y:S01]  /*05b0*/  IABS R14, R8 ;  /* 0x00000008000e7213 */ /* 0x000fe20000000000 */
[----:B0-----:R-:W0:Y:S03]  /*05c0*/  LDC R16, c[0x0][0x380] ;  /* 0x0000e000ff107b82 */ /* 0x001e260000000800 */
[----:B------:R-:W1:Y:S05]  /*05d0*/  I2F.RP R8, R14 ;  /* 0x0000000e00087306 */ /* 0x000e6a0000209400 */
[----:B------:R-:W2:Y:S08]  /*05e0*/  LDC.64 R2, c[0x0][0x388] ;  /* 0x0000e200ff027b82 */ /* 0x000eb00000000a00 */
[----:B------:R-:W3:Y:S01]  /*05f0*/  LDC.64 R4, c[0x0][0x390] ;  /* 0x0000e400ff047b82 */ /* 0x000ee20000000a00 */
[----:B-1----:R-:W1:Y:S07]  /*0600*/  MUFU.RCP R8, R8 ;  /* 0x0000000800087308 */ /* 0x002e6e0000001000 */
[----:B------:R-:W4:Y:S01]  /*0610*/  LDC.64 R6, c[0x0][0x398] ;  /* 0x0000e600ff067b82 */ /* 0x000f220000000a00 */
[----:B-1----:R-:W-:-:S04]  /*0620*/  VIADD R10, R8, 0xffffffe ;  /* 0x0ffffffe080a7836 */ /* 0x002fc80000000000 */
[----:B------:R1:W5:Y:S02]  /*0630*/  F2I.FTZ.U32.TRUNC.NTZ R11, R10 ;  /* 0x0000000a000b7305 */ /* 0x000364000021f000 */
[----:B-1----:R-:W-:Y:S01]  /*0640*/  IMAD.MOV.U32 R10, RZ, RZ, RZ ;  /* 0x000000ffff0a7224 */ /* 0x002fe200078e00ff */
[----:B-----5:R-:W-:-:S05]  /*0650*/  IADD3 R17, PT, PT, RZ, -R11, RZ ;  /* 0x8000000bff117210 */ /* 0x020fca0007ffe0ff */
[----:B------:R-:W-:-:S04]  /*0660*/  IMAD R17, R17, R14, RZ ;  /* 0x0000000e11117224 */ /* 0x000fc800078e02ff */
[----:B0-2---:R-:W-:-:S07]  /*0670*/  IMAD.HI.U32 R17, R11, R17, R10 ;  /* 0x000000110b117227 */ /* 0x005fce00078e000a */
.L_x_3:
[----:B------:R-:W-:Y:S02]  /*0680*/  IABS R11, R9 ;  /* 0x00000009000b7213 */ /* 0x000fe40000000000 */
[-C--:B------:R-:W-:Y:S02]  /*0690*/  IABS R18, R16.reuse ;  /* 0x0000001000127213 */ /* 0x080fe40000000000 */
[----:B------:R-:W-:Y:S01]  /*06a0*/  LOP3.LUT R19, RZ, R16, RZ, 0x33, !PT ;  /* 0x00000010ff137212 */ /* 0x000fe200078e33ff */
[----:B------:R-:W-:-:S05]  /*06b0*/  IMAD.HI.U32 R17, R17, R11, RZ ;  /* 0x0000000b11117227 */ /* 0x000fca00078e00ff */
[----:B------:R-:W-:-:S05]  /*06c0*/  IADD3 R8, PT, PT, -R17, RZ, RZ ;  /* 0x000000ff11087210 */ /* 0x000fca0007ffe1ff */
[----:B------:R-:W-:Y:S01]  /*06d0*/  IMAD R11, R18, R8, R11 ;  /* 0x00000008120b7224 */ /* 0x000fe200078e020b */
[----:B------:R-:W-:-:S04]  /*06e0*/  LOP3.LUT R8, R9, R16, RZ, 0x3c, !PT ;  /* 0x0000001009087212 */ /* 0x000fc800078e3cff */
[----:B------:R-:W-:Y:S02]  /*06f0*/  ISETP.GT.U32.AND P1, PT, R14, R11, PT ;  /* 0x0000000b0e00720c */ /* 0x000fe40003f24070 */
[----:B------:R-:W-:-:S11]  /*0700*/  ISETP.GE.AND P2, PT, R8, RZ, PT ;  /* 0x000000ff0800720c */ /* 0x000fd60003f46270 */
[----:B------:R-:W-:Y:S01]  /*0710*/  @!P1 IMAD.IADD R11, R11, 0x1, -R18 ;  /* 0x000000010b0b9824 */ /* 0x000fe200078e0a12 */
[----:B------:R-:W-:-:S04]  /*0720*/  @!P1 IADD3 R17, PT, PT, R17, 0x1, RZ ;  /* 0x0000000111119810 */ /* 0x000fc80007ffe0ff */
[----:B------:R-:W-:Y:S01]  /*0730*/  ISETP.GE.U32.AND P0, PT, R11, R14, PT ;  /* 0x0000000e0b00720c */ /* 0x000fe20003f06070 */
[----:B------:R-:W-:-:S05]  /*0740*/  IMAD.WIDE R10, R9, 0x4, R2 ;  /* 0x00000004090a7825 */ /* 0x000fca00078e0202 */
[----:B------:R0:W2:Y:S07]  /*0750*/  LDG.E R25, desc[UR4][R10.64] ;  /* 0x000000040a197981 */ /* 0x0000ae000c1e1900 */
[----:B------:R-:W-:Y:S01]  /*0760*/  @P0 VIADD R17, R17, 0x1 ;  /* 0x0000000111110836 */ /* 0x000fe20000000000 */
[----:B------:R-:W-:-:S04]  /*0770*/  ISETP.NE.AND P0, PT, R16, RZ, PT ;  /* 0x000000ff1000720c */ /* 0x000fc80003f05270 */
[----:B------:R-:W-:-:S04]  /*0780*/  @!P2 IADD3 R17, PT, PT, -R17, RZ, RZ ;  /* 0x000000ff1111a210 */ /* 0x000fc80007ffe1ff */
[----:B------:R-:W-:-:S05]  /*0790*/  SEL R13, R19, R17, !P0 ;  /* 0x00000011130d7207 */ /* 0x000fca0004000000 */
[----:B------:R-:W-:Y:S02]  /*07a0*/  IMAD.MOV R27, RZ, RZ, -R13 ;  /* 0x000000ffff1b7224 */ /* 0x000fe400078e0a0d */
[----:B----4-:R-:W-:-:S04]  /*07b0*/  IMAD.WIDE R12, R13, 0x4, R6 ;  /* 0x000000040d0c7825 */ /* 0x010fc800078e0206 */
[----:B------:R-:W-:Y:S01]  /*07c0*/  IMAD R27, R16, R27, R9 ;  /* 0x0000001b101b7224 */ /* 0x000fe200078e0209 */
[----:B------:R-:W2:Y:S03]  /*07d0*/  LDG.E R8, desc[UR4][R12.64] ;  /* 0x000000040c087981 */ /* 0x000ea6000c1e1900 */
[----:B---3--:R-:W-:-:S05]  /*07e0*/  IMAD.WIDE R26, R27, 0x4, R4 ;  /* 0x000000041b1a7825 */ /* 0x008fca00078e0204 */
[----:B------:R-:W2:Y:S01]  /*07f0*/  LDG.E R22, desc[UR4][R26.64] ;  /* 0x000000041a167981 */ /* 0x000ea2000c1e1900 */
[----:B------:R-:W1:Y:S08]  /*0800*/  I2F.RP R14, R18 ;  /* 0x00000012000e7306 */ /* 0x000e700000209400 */
[----:B-1----:R-:W1:Y:S02]  /*0810*/  MUFU.RCP R14, R14 ;  /* 0x0000000e000e7308 */ /* 0x002e640000001000 */
[----:B-1----:R-:W-:-:S06]  /*0820*/  IADD3 R20, PT, PT, R14, 0xffffffe, RZ ;  /* 0x0ffffffe0e147810 */ /* 0x002fcc0007ffe0ff */
[----:B------:R1:W3:Y:S01]  /*0830*/  F2I.FTZ.U32.TRUNC.NTZ R21, R20 ;  /* 0x0000001400157305 */ /* 0x0002e2000021f000 */
[----:B------:R-:W-:-:S04]  /*0840*/  IADD3 R23, PT, PT, R15, R9, RZ ;  /* 0x000000090f177210 */ /* 0x000fc80007ffe0ff */
[----:B------:R-:W-:Y:S01]  /*0850*/  IABS R9, R23 ;  /* 0x0000001700097213 */ /* 0x000fe20000000000 */
[----:B-1----:R-:W-:Y:S02]  /*0860*/  IMAD.MOV.U32 R20, RZ, RZ, RZ ;  /* 0x000000ffff147224 */ /* 0x002fe400078e00ff */
[----:B---3--:R-:W-:-:S04]  /*0870*/  IMAD.MOV R17, RZ, RZ, -R21 ;  /* 0x000000ffff117224 */ /* 0x008fc800078e0a15 */
[----:B------:R-:W-:-:S04]  /*0880*/  IMAD R17, R17, R18, RZ ;  /* 0x0000001211117224 */ /* 0x000fc800078e02ff */
[----:B------:R-:W-:Y:S01]  /*0890*/  IMAD.HI.U32 R17, R21, R17, R20 ;  /* 0x0000001115117227 */ /* 0x000fe200078e0014 */
[----:B------:R-:W-:-:S05]  /*08a0*/  MOV R21, R9 ;  /* 0x0000000900157202 */ /* 0x000fca0000000f00 */
[----:B------:R-:W-:-:S04]  /*08b0*/  IMAD.HI.U32 R9, R17, R21, RZ ;  /* 0x0000001511097227 */ /* 0x000fc800078e00ff */
[----:B------:R-:W-:-:S04]  /*08c0*/  IMAD.MOV R14, RZ, RZ, -R9 ;  /* 0x000000ffff0e7224 */ /* 0x000fc800078e0a09 */
[----:B------:R-:W-:Y:S01]  /*08d0*/  IMAD R21, R18, R14, R21 ;  /* 0x0000000e12157224 */ /* 0x000fe200078e0215 */
[----:B------:R-:W-:-:S04]  /*08e0*/  MOV R14, R18 ;  /* 0x00000012000e7202 */ /* 0x000fc80000000f00 */
[----:B------:R-:W-:Y:S02]  /*08f0*/  ISETP.GT.U32.AND P2, PT, R14, R21, PT ;  /* 0x000000150e00720c */ /* 0x000fe40003f44070 */
[----:B------:R-:W-:-:S11]  /*0900*/  LOP3.LUT R20, R23, R16, RZ, 0x3c, !PT ;  /* 0x0000001017147212 */ /* 0x000fd600078e3cff */
[----:B------:R-:W-:-:S05]  /*0910*/  @!P2 IMAD.IADD R21, R21, 0x1, -R18 ;  /* 0x000000011515a824 */ /* 0x000fca00078e0a12 */
[----:B------:R-:W-:Y:S02]  /*0920*/  ISETP.GE.U32.AND P1, PT, R21, R14, PT ;  /* 0x0000000e1500720c */ /* 0x000fe40003f26070 */
[----:B------:R-:W-:Y:S02]  /*0930*/  ISETP.GE.AND P3, PT, R20, RZ, PT ;  /* 0x000000ff1400720c */ /* 0x000fe40003f66270 */
[----:B------:R-:W-:-:S09]  /*0940*/  @!P2 IADD3 R9, PT, PT, R9, 0x1, RZ ;  /* 0x000000010909a810 */ /* 0x000fd20007ffe0ff */
[----:B------:R-:W-:-:S05]  /*0950*/  @P1 VIADD R9, R9, 0x1 ;  /* 0x0000000109091836 */ /* 0x000fca0000000000 */
[----:B------:R-:W-:-:S04]  /*0960*/  @!P3 IADD3 R9, PT, PT, -R9, RZ, RZ ;  /* 0x000000ff0909b210 */ /* 0x000fc80007ffe1ff */
[----:B------:R-:W-:-:S05]  /*0970*/  SEL R9, R19, R9, !P0 ;  /* 0x0000000913097207 */ /* 0x000fca0004000000 */
[----:B------:R-:W-:-:S04]  /*0980*/  IMAD.MOV R21, RZ, RZ, -R9 ;  /* 0x000000ffff157224 */ /* 0x000fc800078e0a09 */
[----:B------:R-:W-:Y:S02]  /*0990*/  IMAD R21, R16, R21, R23 ;  /* 0x0000001510157224 */ /* 0x000fe400078e0217 */
[----:B0-----:R-:W-:-:S04]  /*09a0*/  IMAD.WIDE R10, R15, 0x4, R10 ;  /* 0x000000040f0a7825 */ /* 0x001fc800078e020a */
[----:B------:R-:W-:-:S04]  /*09b0*/  IMAD.WIDE R20, R21, 0x4, R4 ;  /* 0x0000000415147825 */ /* 0x000fc800078e0204 */
[----:B--2---:R-:W-:Y:S01]  /*09c0*/  FFMA R27, R25, R22, R8 ;  /* 0x00000016191b7223 */ /* 0x004fe20000000008 */
[----:B------:R-:W-:-:S04]  /*09d0*/  IMAD.WIDE R8, R9, 0x4, R6 ;  /* 0x0000000409087825 */ /* 0x000fc800078e0206 */
[----:B------:R0:W-:Y:S04]  /*09e0*/  STG.E desc[UR4][R12.64], R27 ;  /* 0x0000001b0c007986 */ /* 0x0001e8000c101904 */
[----:B------:R-:W2:Y:S04]  /*09f0*/  LDG.E R22, desc[UR4][R10.64] ;  /* 0x000000040a167981 */ /* 0x000ea8000c1e1900 */
[----:B------:R-:W2:Y:S04]  /*0a00*/  LDG.E R25, desc[UR4][R8.64] ;  /* 0x0000000408197981 */ /* 0x000ea8000c1e1900 */
[----:B------:R1:W2:Y:S01]  /*0a10*/  LDG.E R20, desc[UR4][R20.64] ;  /* 0x0000000414147981 */ /* 0x0002a2000c1e1900 */
[----:B------:R-:W-:-:S04]  /*0a20*/  IADD3 R23, PT, PT, R15, R23, RZ ;  /* 0x000000170f177210 */ /* 0x000fc80007ffe0ff */
[----:B------:R-:W-:-:S05]  /*0a30*/  IABS R29, R23 ;  /* 0x00000017001d7213 */ /* 0x000fca0000000000 */
[----:B------:R-:W-:-:S04]  /*0a40*/  IMAD.HI.U32 R24, R17, R29, RZ ;  /* 0x0000001d11187227 */ /* 0x000fc800078e00ff */
[----:B------:R-:W-:-:S04]  /*0a50*/  IMAD.MOV R26, RZ, RZ, -R24 ;  /* 0x000000ffff1a7224 */ /* 0x000fc800078e0a18 */
[----:B------:R-:W-:-:S05]  /*0a60*/  IMAD R29, R18, R26, R29 ;  /* 0x0000001a121d7224 */ /* 0x000fca00078e021d */
[----:B------:R-:W-:Y:S02]  /*0a70*/  ISETP.GT.U32.AND P2, PT, R14, R29, PT ;  /* 0x0000001d0e00720c */ /* 0x000fe40003f44070 */
[----:B0-----:R-:W-:-:S11]  /*0a80*/  LOP3.LUT R12, R23, R16, RZ, 0x3c, !PT ;  /* 0x00000010170c7212 */ /* 0x001fd600078e3cff */
[----:B------:R-:W-:-:S04]  /*0a90*/  @!P2 IADD3 R29, PT, PT, R29, -R18, RZ ;  /* 0x800000121d1da210 */ /* 0x000fc80007ffe0ff */
[----:B------:R-:W-:Y:S02]  /*0aa0*/  ISETP.GE.U32.AND P1, PT, R29, R14, PT ;  /* 0x0000000e1d00720c */ /* 0x000fe40003f26070 */
[----:B------:R-:W-:Y:S01]  /*0ab0*/  ISETP.GE.AND P3, PT, R12, RZ, PT ;  /* 0x000000ff0c00720c */ /* 0x000fe20003f66270 */
[----:B------:R-:W-:-:S10]  /*0ac0*/  @!P2 VIADD R24, R24, 0x1 ;  /* 0x000000011818a836 */ /* 0x000fd40000000000 */
[----:B------:R-:W-:-:S05]  /*0ad0*/  @P1 IADD3 R24, PT, PT, R24, 0x1, RZ ;  /* 0x0000000118181810 */ /* 0x000fca0007ffe0ff */
[----:B------:R-:W-:-:S05]  /*0ae0*/  @!P3 IMAD.MOV R24, RZ, RZ, -R24 ;  /* 0x000000ffff18b224 */ /* 0x000fca00078e0a18 */
[----:B-1----:R-:W-:-:S04]  /*0af0*/  SEL R21, R19, R24, !P0 ;  /* 0x0000001813157207 */ /* 0x002fc80004000000 */
[----:B------:R-:W-:-:S05]  /*0b00*/  IADD3 R13, PT, PT, -R21, RZ, RZ ;  /* 0x000000ff150d7210 */ /* 0x000fca0007ffe1ff */
[----:B------:R-:W-:Y:S02]  /*0b10*/  IMAD R13, R16, R13, R23 ;  /* 0x0000000d100d7224 */ /* 0x000fe400078e0217 */
[----:B------:R-:W-:-:S04]  /*0b20*/  IMAD.WIDE R10, R15, 0x4, R10 ;  /* 0x000000040f0a7825 */ /* 0x000fc800078e020a */
[----:B------:R-:W-:-:S04]  /*0b30*/  IMAD.WIDE R12, R13, 0x4, R4 ;  /* 0x000000040d0c7825 */ /* 0x000fc800078e0204 */
[----:B--2---:R-:W-:Y:S01]  /*0b40*/  FFMA R27, R22, R20, R25 ;  /* 0x00000014161b7223 */ /* 0x004fe20000000019 */
[----:B------:R-:W-:-:S04]  /*0b50*/  IMAD.WIDE R20, R21, 0x4, R6 ;  /* 0x0000000415147825 */ /* 0x000fc800078e0206 */
[----:B------:R0:W-:Y:S04]  /*0b60*/  STG.E desc[UR4][R8.64], R27 ;  /* 0x0000001b08007986 */ /* 0x0001e8000c101904 */
[----:B------:R1:W2:Y:S04]  /*0b70*/  LDG.E R12, desc[UR4][R12.64] ;  /* 0x000000040c0c7981 */ /* 0x0002a8000c1e1900 */
[----:B------:R3:W2:Y:S04]  /*0b80*/  LDG.E R22, desc[UR4][R10.64] ;  /* 0x000000040a167981 */ /* 0x0006a8000c1e1900 */
[----:B------:R-:W2:Y:S01]  /*0b90*/  LDG.E R25, desc[UR4][R20.64] ;  /* 0x0000000414197981 */ /* 0x000ea2000c1e1900 */
[----:B------:R-:W-:-:S05]  /*0ba0*/  IMAD.IADD R23, R15, 0x1, R23 ;  /* 0x000000010f177824 */ /* 0x000fca00078e0217 */
[----:B------:R-:W-:-:S05]  /*0bb0*/  IABS R29, R23 ;  /* 0x00000017001d7213 */ /* 0x000fca0000000000 */
[----:B------:R-:W-:-:S05]  /*0bc0*/  IMAD.HI.U32 R24, R17, R29, RZ ;  /* 0x0000001d11187227 */ /* 0x000fca00078e00ff */
[----:B------:R-:W-:-:S05]  /*0bd0*/  IADD3 R26, PT, PT, -R24, RZ, RZ ;  /* 0x000000ff181a7210 */ /* 0x000fca0007ffe1ff */
[----:B------:R-:W-:-:S05]  /*0be0*/  IMAD R29, R18, R26, R29 ;  /* 0x0000001a121d7224 */ /* 0x000fca00078e021d */
[----:B------:R-:W-:Y:S02]  /*0bf0*/  ISETP.GT.U32.AND P2, PT, R14, R29, PT ;  /* 0x0000001d0e00720c */ /* 0x000fe40003f44070 */
[----:B0-----:R-:W-:-:S11]  /*0c00*/  LOP3.LUT R8, R23, R16, RZ, 0x3c, !PT ;  /* 0x0000001017087212 */ /* 0x001fd600078e3cff */
[----:B------:R-:W-:-:S05]  /*0c10*/  @!P2 IMAD.IADD R29, R29, 0x1, -R18 ;  /* 0x000000011d1da824 */ /* 0x000fca00078e0a12 */
[----:B------:R-:W-:Y:S02]  /*0c20*/  ISETP.GE.U32.AND P1, PT, R29, R14, PT ;  /* 0x0000000e1d00720c */ /* 0x000fe40003f26070 */
[----:B------:R-:W-:Y:S02]  /*0c30*/  ISETP.GE.AND P3, PT, R8, RZ, PT ;  /* 0x000000ff0800720c */ /* 0x000fe40003f66270 */
[----:B------:R-:W-:-:S09]  /*0c40*/  @!P2 IADD3 R24, PT, PT, R24, 0x1, RZ ;  /* 0x000000011818a810 */ /* 0x000fd20007ffe0ff */
[----:B------:R-:W-:-:S05]  /*0c50*/  @P1 VIADD R24, R24, 0x1 ;  /* 0x0000000118181836 */ /* 0x000fca0000000000 */
[----:B------:R-:W-:-:S04]  /*0c60*/  @!P3 IADD3 R24, PT, PT, -R24, RZ, RZ ;  /* 0x000000ff1818b210 */ /* 0x000fc80007ffe1ff */
[----:B------:R-:W-:-:S05]  /*0c70*/  SEL R19, R19, R24, !P0 ;  /* 0x0000001813137207 */ /* 0x000fca0004000000 */
[----:B-1----:R-:W-:-:S04]  /*0c80*/  IMAD.MOV R13, RZ, RZ, -R19 ;  /* 0x000000ffff0d7224 */ /* 0x002fc800078e0a13 */
[----:B------:R-:W-:Y:S02]  /*0c90*/  IMAD R13, R16, R13, R23 ;  /* 0x0000000d100d7224 */ /* 0x000fe400078e0217 */
[----:B---3--:R-:W-:-:S04]  /*0ca0*/  IMAD.WIDE R10, R15, 0x4, R10 ;  /* 0x000000040f0a7825 */ /* 0x008fc800078e020a */
[----:B------:R-:W-:-:S04]  /*0cb0*/  IMAD.WIDE R18, R19, 0x4, R6 ;  /* 0x0000000413127825 */ /* 0x000fc800078e0206 */
[----:B--2---:R-:W-:Y:S01]  /*0cc0*/  FFMA R25, R22, R12, R25 ;  /* 0x0000000c16197223 */ /* 0x004fe20000000019 */
[----:B------:R-:W-:-:S04]  /*0cd0*/  IMAD.WIDE R12, R13, 0x4, R4 ;  /* 0x000000040d0c7825 */ /* 0x000fc800078e0204 */
[----:B------:R0:W-:Y:S04]  /*0ce0*/  STG.E desc[UR4][R20.64], R25 ;  /* 0x0000001914007986 */ /* 0x0001e8000c101904 */
[----:B------:R-:W2:Y:S04]  /*0cf0*/  LDG.E R10, desc[UR4][R10.64] ;  /* 0x000000040a0a7981 */ /* 0x000ea8000c1e1900 */
[----:B------:R-:W2:Y:S04]  /*0d00*/  LDG.E R13, desc[UR4][R12.64] ;  /* 0x000000040c0d7981 */ /* 0x000ea8000c1e1900 */
[----:B------:R-:W2:Y:S02]  /*0d10*/  LDG.E R9, desc[UR4][R18.64] ;  /* 0x0000000412097981 */ /* 0x000ea4000c1e1900 */
[----:B--2---:R-:W-:Y:S01]  /*0d20*/  FFMA R27, R10, R13, R9 ;  /* 0x0000000d0a1b7223 */ /* 0x004fe20000000009 */
[----:B------:R-:W-:-:S04]  /*0d30*/  IADD3 R9, PT, PT, R15, R23, RZ ;  /* 0x000000170f097210 */ /* 0x000fc80007ffe0ff */
[----:B------:R0:W-:Y:S01]  /*0d40*/  STG.E desc[UR4][R18.64], R27 ;  /* 0x0000001b12007986 */ /* 0x0001e2000c101904 */
[----:B------:R-:W-:-:S13]  /*0d50*/  ISETP.GE.AND P0, PT, R9, R0, PT ;  /* 0x000000000900720c */ /* 0x000fda0003f06270 */
[----:B0-----:R-:W-:Y:S05]  /*0d60*/  @!P0 BRA `(.L_x_3) ;  /* 0xfffffff800448947 */ /* 0x001fea000383ffff */
[----:B------:R-:W-:Y:S05]  /*0d70*/  EXIT ;  /* 0x000000000000794d */ /* 0x000fea0003800000 */
.L_x_4:
[----:B------:R-:W-:-:S00]  /*0d80*/  BRA `(.L_x_4) ;  /* 0xfffffffc00fc7947 */ /* 0x000fc0000383ffff */
[----:B------:R-:W-:-:S00]  /*0d90*/  NOP ;  /* 0x0000000000007918 */ /* 0x000fc00000000000 */
        /* <DEDUP_REMOVED lines=14> */
.L_x_16:


//--------------------- .text._Z14mat_dot_vec_cuiPPfS_S_ --------------------------
	.section	.text._Z14mat_dot_vec_cuiPPfS_S_,"ax",@progbits
	.align	128
        .global         _Z14mat_dot_vec_cuiPPfS_S_
        .type           _Z14mat_dot_vec_cuiPPfS_S_,@function
        .size           _Z14mat_dot_vec_cuiPPfS_S_,(.L_x_17 - _Z14mat_dot_vec_cuiPPfS_S_)
        .other          _Z14mat_dot_vec_cuiPPfS_S_,@"STO_CUDA_ENTRY STV_DEFAULT"
_Z14mat_dot_vec_cuiPPfS_S_:
.text._Z14mat_dot_vec_cuiPPfS_S_:
[----:B------:R-:W-:Y:S01]  /*0000*/  LDC R1, c[0x0][0x37c] ;  /* 0x0000df00ff017b82 */ /* 0x000fe20000000800 */
[----:B------:R-:W0:Y:S07]  /*0010*/  S2R R11, SR_TID.X ;  /* 0x00000000000b7919 */ /* 0x000e2e0000002100 */
[----:B------:R-:W1:Y:S01]  /*0020*/  LDC R12, c[0x0][0x380] ;  /* 0x0000e000ff0c7b82 */ /* 0x000e620000000800 */
[----:B------:R-:W0:Y:S01]  /*0030*/  LDCU UR4, c[0x0][0x360] ;  /* 0x00006c00ff0477ac */ /* 0x000e220008000800 */
[----:B------:R-:W0:Y:S06]  /*0040*/  S2R R0, SR_CTAID.X ;  /* 0x0000000000007919 */ /* 0x000e2c0000002500 */
[----:B------:R-:W2:Y:S01]  /*0050*/  LDC R2, c[0x0][0x370] ;  /* 0x0000dc00ff027b82 */ /* 0x000ea20000000800 */
[----:B0-----:R-:W-:-:S02]  /*0060*/  IMAD R11, R0, UR4, R11 ;  /* 0x00000004000b7c24 */ /* 0x001fc4000f8e020b */
[----:B--2---:R-:W-:-:S03]  /*0070*/  IMAD R0, R2, UR4, RZ ;  /* 0x0000000402007c24 */ /* 0x004fc6000f8e02ff */
[----:B-1----:R-:W-:-:S13]  /*0080*/  ISETP.GE.AND P0, PT, R11, R12, PT ;  /* 0x0000000c0b00720c */ /* 0x002fda0003f06270 */
[----:B------:R-:W-:Y:S05]  /*0090*/  @P0 EXIT ;  /* 0x000000000000094d */ /* 0x000fea0003800000 */
[----:B------:R-:W-:Y:S01]  /*00a0*/  ISETP.GE.AND P0, PT, R12, 0x1, PT ;  /* 0x000000010c00780c */ /* 0x000fe20003f06270 */
[----:B------:R-:W0:-:S12]  /*00b0*/  LDCU.64 UR4, c[0x0][0x358] ;  /* 0x00006b00ff0477ac */ /* 0x000e180008000a00 */
[----:B------:R-:W-:Y:S05]  /*00c0*/  @!P0 BRA `(.L_x_5) ;  /* 0x0000000800548947 */ /* 0x000fea0003800000 */
[C---:B------:R-:W-:Y:S02]  /*00d0*/  LOP3.LUT R20, R12.reuse, 0x7, RZ, 0xc0, !PT ;  /* 0x000000070c147812 */ /* 0x040fe400078ec0ff */
[----:B------:R-:W-:Y:S02]  /*00e0*/  LOP3.LUT R10, R12, 0x7ffffff8, RZ, 0xc0, !PT ;  /* 0x7ffffff80c0a7812 */ /* 0x000fe400078ec0ff */
[----:B------:R-:W-:Y:S02]  /*00f0*/  IADD3 R2, PT, PT, R20, -0x1, RZ ;  /* 0xffffffff14027810 */ /* 0x000fe40007ffe0ff */
[----:B------:R-:W-:Y:S02]  /*0100*/  LOP3.LUT R12, R12, 0x3, RZ, 0xc0, !PT ;  /* 0x000000030c0c7812 */ /* 0x000fe400078ec0ff */
[----:B------:R-:W-:Y:S02]  /*0110*/  ISETP.GE.U32.AND P0, PT, R2, 0x3, PT ;  /* 0x000000030200780c */ /* 0x000fe40003f06070 */
[----:B------:R-:W-:-:S11]  /*0120*/  IADD3 R13, PT, PT, -R10, RZ, RZ ;  /* 0x000000ff0a0d7210 */ /* 0x000fd60007ffe1ff */
.L_x_10:
[----:B012---:R-:W1:Y:S01]  /*0130*/  LDC.64 R2, c[0x0][0x398] ;  /* 0x0000e600ff027b82 */ /* 0x007e620000000a00 */
[----:B------:R-:W-:Y:S02]  /*0140*/  HFMA2 R19, -RZ, RZ, 0, 0 ;  /* 0x00000000ff137431 */ /* 0x000fe400000001ff */
[----:B------:R-:W-:-:S05]  /*0150*/  IMAD.MOV.U32 R8, RZ, RZ, RZ ;  /* 0x000000ffff087224 */ /* 0x000fca00078e00ff */
[----:B------:R-:W2:Y:S08]  /*0160*/  LDC R14, c[0x0][0x380] ;  /* 0x0000e000ff0e7b82 */ /* 0x000eb00000000800 */
[----:B------:R-:W3:Y:S01]  /*0170*/  LDC.64 R4, c[0x0][0x388] ;  /* 0x0000e200ff047b82 */ /* 0x000ee20000000a00 */
[----:B-1----:R-:W-:-:S05]  /*0180*/  IMAD.WIDE R2, R11, 0x4, R2 ;  /* 0x000000040b027825 */ /* 0x002fca00078e0202 */
[----:B0-----:R0:W-:Y:S01]  /*0190*/  STG.E desc[UR4][R2.64], RZ ;  /* 0x000000ff02007986 */ /* 0x0011e2000c101904 */
[----:B--2---:R-:W-:Y:S01]  /*01a0*/  ISETP.GE.U32.AND P1, PT, R14, 0x8, PT ;  /* 0x000000080e00780c */ /* 0x004fe20003f26070 */
[----:B---3--:R-:W-:-:S12]  /*01b0*/  IMAD.WIDE R4, R11, 0x8, R4 ;  /* 0x000000080b047825 */ /* 0x008fd800078e0204 */
[----:B0-----:R-:W-:Y:S05]  /*01c0*/  @!P1 BRA `(.L_x_6) ;  /* 0x0000000400209947 */ /* 0x001fea0003800000 */
[----:B------:R-:W0:Y:S01]  /*01d0*/  LDCU.64 UR6, c[0x0][0x390] ;  /* 0x00007200ff0677ac */ /* 0x000e220008000a00 */
[----:B------:R-:W-:Y:S01]  /*01e0*/  IMAD.MOV.U32 R19, RZ, RZ, RZ ;  /* 0x000000ffff137224 */ /* 0x000fe200078e00ff */
[----:B------:R-:W-:Y:S02]  /*01f0*/  CS2R R16, SRZ ;  /* 0x0000000000107805 */ /* 0x000fe4000001ff00 */
[----:B------:R-:W-:Y:S02]  /*0200*/  MOV R15, R13 ;  /* 0x0000000d000f7202 */ /* 0x000fe40000000f00 */
[----:B0-----:R-:W-:Y:S01]  /*0210*/  MOV R18, UR6 ;  /* 0x0000000600127c02 */ /* 0x001fe20008000f00 */
[----:B------:R-:W-:-:S07]  /*0220*/  IMAD.U32 R21, RZ, RZ, UR7 ;  /* 0x00000007ff157e24 */ /* 0x000fce000f8e00ff */
.L_x_7:
[----:B------:R-:W2:Y:S02]  /*0230*/  LDG.E.64 R6, desc[UR4][R4.64] ;  /* 0x0000000404067981 */ /* 0x000ea4000c1e1b00 */
[----:B--2---:R-:W-:Y:S02]  /*0240*/  IADD3 R8, P1, PT, R6, R16, RZ ;  /* 0x0000001006087210 */ /* 0x004fe40007f3e0ff */
[----:B------:R-:W-:-:S03]  /*0250*/  MOV R6, R18 ;  /* 0x0000001200067202 */ /* 0x000fc60000000f00 */
[----:B------:R-:W-:Y:S02]  /*0260*/  IMAD.X R9, R7, 0x1, R17, P1 ;  /* 0x0000000107097824 */ /* 0x000fe400008e0611 */
[----:B------:R-:W-:-:S03]  /*0270*/  IMAD.MOV.U32 R7, RZ, RZ, R21 ;  /* 0x000000ffff077224 */ /* 0x000fc600078e0015 */
[----:B------:R-:W2:Y:S04]  /*0280*/  LDG.E R8, desc[UR4][R8.64] ;  /* 0x0000000408087981 */ /* 0x000ea8000c1e1900 */
[----:B------:R-:W2:Y:S02]  /*0290*/  LDG.E R18, desc[UR4][R6.64] ;  /* 0x0000000406127981 */ /* 0x000ea4000c1e1900 */
[----:B--2---:R-:W-:-:S05]  /*02a0*/  FFMA R21, R8, R18, R19 ;  /* 0x0000001208157223 */ /* 0x004fca0000000013 */
[----:B------:R0:W-:Y:S04]  /*02b0*/  STG.E desc[UR4][R2.64], R21 ;  /* 0x0000001502007986 */ /* 0x0001e8000c101904 */
[----:B-1----:R-:W2:Y:S04]  /*02c0*/  LDG.E.64 R18, desc[UR4][R4.64] ;  /* 0x0000000404127981 */ /* 0x002ea8000c1e1b00 */
[----:B------:R-:W3:Y:S01]  /*02d0*/  LDG.E R22, desc[UR4][R6.64+0x4] ;  /* 0x0000040406167981 */ /* 0x000ee2000c1e1900 */
[----:B--2---:R-:W-:-:S04]  /*02e0*/  IADD3 R18, P1, PT, R18, R16, RZ ;  /* 0x0000001012127210 */ /* 0x004fc80007f3e0ff */
[----:B------:R-:W-:-:S05]  /*02f0*/  IADD3.X R19, PT, PT, R19, R17, RZ, P1, !PT ;  /* 0x0000001113137210 */ /* 0x000fca0000ffe4ff */
[----:B------:R-:W3:Y:S02]  /*0300*/  LDG.E R18, desc[UR4][R18.64+0x4] ;  /* 0x0000040412127981 */ /* 0x000ee4000c1e1900 */
[----:B---3--:R-:W-:-:S05]  /*0310*/  FFMA R25, R18, R22, R21 ;  /* 0x0000001612197223 */ /* 0x008fca0000000015 */
[----:B------:R1:W-:Y:S04]  /*0320*/  STG.E desc[UR4][R2.64], R25 ;  /* 0x0000001902007986 */ /* 0x0003e8000c101904 */
[----:B------:R-:W2:Y:S04]  /*0330*/  LDG.E.64 R22, desc[UR4][R4.64] ;  /* 0x0000000404167981 */ /* 0x000ea8000c1e1b00 */
[----:B0-----:R-:W3:Y:S01]  /*0340*/  LDG.E R21, desc[UR4][R6.64+0x8] ;  /* 0x0000080406157981 */ /* 0x001ee2000c1e1900 */
[----:B--2---:R-:W-:-:S05]  /*0350*/  IADD3 R8, P1, PT, R22, R16, RZ ;  /* 0x0000001016087210 */ /* 0x004fca0007f3e0ff */
[----:B------:R-:W-:-:S05]  /*0360*/  IMAD.X R9, R23, 0x1, R17, P1 ;  /* 0x0000000117097824 */ /* 0x000fca00008e0611 */
[----:B------:R-:W3:Y:S02]  /*0370*/  LDG.E R8, desc[UR4][R8.64+0x8] ;  /* 0x0000080408087981 */ /* 0x000ee4000c1e1900 */
[----:B---3--:R-:W-:-:S05]  /*0380*/  FFMA R21, R8, R21, R25 ;  /* 0x0000001508157223 */ /* 0x008fca0000000019 */
[----:B------:R0:W-:Y:S04]  /*0390*/  STG.E desc[UR4][R2.64], R21 ;  /* 0x0000001502007986 */ /* 0x0001e8000c101904 */
[----:B------:R-:W2:Y:S02]  /*03a0*/  LDG.E.64 R22, desc[UR4][R4.64] ;  /* 0x0000000404167981 */ /* 0x000ea4000c1e1b00 */
[----:B--2---:R-:W-:Y:S02]  /*03b0*/  IADD3 R18, P1, PT, R22, R16, RZ ;  /* 0x0000001016127210 */ /* 0x004fe40007f3e0ff */
[----:B------:R-:W1:Y:S02]  /*03c0*/  LDG.E R22, desc[UR4][R6.64+0xc] ;  /* 0x00000c0406167981 */ /* 0x000e64000c1e1900 */
[----:B------:R-:W-:-:S05]  /*03d0*/  IADD3.X R19, PT, PT, R23, R17, RZ, P1, !PT ;  /* 0x0000001117137210 */ /* 0x000fca0000ffe4ff */
[----:B------:R-:W1:Y:S02]  /*03e0*/  LDG.E R18, desc[UR4][R18.64+0xc] ;  /* 0x00000c0412127981 */ /* 0x000e64000c1e1900 */
[----:B-1----:R-:W-:-:S05]  /*03f0*/  FFMA R25, R18, R22, R21 ;  /* 0x0000001612197223 */ /* 0x002fca0000000015 */
        /* <DEDUP_REMOVED lines=14> */
[----:B------:R-:W-:Y:S04]  /*04e0*/  STG.E desc[UR4][R2.64], R25 ;  /* 0x0000001902007986 */ /* 0x000fe8000c101904 */
[----:B------:R-:W2:Y:S04]  /*04f0*/  LDG.E.64 R22, desc[UR4][R4.64] ;  /* 0x0000000404167981 */ /* 0x000ea8000c1e1b00 */
[----:B0-----:R-:W3:Y:S01]  /*0500*/  LDG.E R21, desc[UR4][R6.64+0x18] ;  /* 0x0000180406157981 */ /* 0x001ee2000c1e1900 */
[----:B--2---:R-:W-:-:S05]  /*0510*/  IADD3 R8, P1, PT, R22, R16, RZ ;  /* 0x0000001016087210 */ /* 0x004fca0007f3e0ff */
[----:B------:R-:W-:-:S05]  /*0520*/  IMAD.X R9, R23, 0x1, R17, P1 ;  /* 0x0000000117097824 */ /* 0x000fca00008e0611 */
[----:B------:R-:W3:Y:S02]  /*0530*/  LDG.E R8, desc[UR4][R8.64+0x18] ;  /* 0x0000180408087981 */ /* 0x000ee4000c1e1900 */
[----:B---3--:R-:W-:-:S05]  /*0540*/  FFMA R21, R8, R21, R25 ;  /* 0x0000001508157223 */ /* 0x008fca0000000019 */
[----:B------:R0:W-:Y:S04]  /*0550*/  STG.E desc[UR4][R2.64], R21 ;  /* 0x0000001502007986 */ /* 0x0001e8000c101904 */
[----:B------:R-:W2:Y:S04]  /*0560*/  LDG.E.64 R22, desc[UR4][R4.64] ;  /* 0x0000000404167981 */ /* 0x000ea8000c1e1b00 */
[----:B------:R-:W3:Y:S01]  /*0570*/  LDG.E R19, desc[UR4][R6.64+0x1c] ;  /* 0x00001c0406137981 */ /* 0x000ee2000c1e1900 */
[----:B--2---:R-:W-:-:S04]  /*0580*/  IADD3 R22, P1, PT, R22, R16, RZ ;  /* 0x0000001016167210 */ /* 0x004fc80007f3e0ff */
[----:B------:R-:W-:-:S05]  /*0590*/  IADD3.X R23, PT, PT, R23, R17, RZ, P1, !PT ;  /* 0x0000001117177210 */ /* 0x000fca0000ffe4ff */
[----:B------:R-:W3:Y:S01]  /*05a0*/  LDG.E R22, desc[UR4][R22.64+0x1c] ;  /* 0x00001c0416167981 */ /* 0x000ee2000c1e1900 */
[----:B------:R-:W-:-:S05]  /*05b0*/  VIADD R15, R15, 0x8 ;  /* 0x000000080f0f7836 */ /* 0x000fca0000000000 */
[----:B------:R-:W-:Y:S02]  /*05c0*/  ISETP.NE.AND P1, PT, R15, RZ, PT ;  /* 0x000000ff0f00720c */ /* 0x000fe40003f25270 */
[----:B------:R-:W-:Y:S02]  /*05d0*/  IADD3 R16, P2, PT, R16, 0x20, RZ ;  /* 0x0000002010107810 */ /* 0x000fe40007f5e0ff */
[----:B------:R-:W-:-:S03]  /*05e0*/  IADD3 R18, P3, PT, R6, 0x20, RZ ;  /* 0x0000002006127810 */ /* 0x000fc60007f7e0ff */
[----:B------:R-:W-:Y:S02]  /*05f0*/  IMAD.X R17, RZ, RZ, R17, P2 ;  /* 0x000000ffff117224 */ /* 0x000fe400010e0611 */
[----:B---3--:R-:W-:-:S05]  /*0600*/  FFMA R19, R22, R19, R21 ;  /* 0x0000001316137223 */ /* 0x008fca0000000015 */
[----:B------:R1:W-:Y:S01]  /*0610*/  STG.E desc[UR4][R2.64], R19 ;  /* 0x0000001302007986 */ /* 0x0003e2000c101904 */
[----:B0-----:R-:W-:Y:S01]  /*0620*/  IADD3.X R21, PT, PT, RZ, R7, RZ, P3, !PT ;  /* 0x00000007ff157210 */ /* 0x001fe20001ffe4ff */
[----:B------:R-:W-:Y:S06]  /*0630*/  @P1 BRA `(.L_x_7) ;  /* 0xfffffff800fc1947 */ /* 0x000fec000383ffff */
[----:B------:R-:W-:-:S07]  /*0640*/  MOV R8, R10 ;  /* 0x0000000a00087202 */ /* 0x000fce0000000f00 */
.L_x_6:
[----:B------:R-:W-:-:S13]  /*0650*/  ISETP.NE.AND P1, PT, R20, RZ, PT ;  /* 0x000000ff1400720c */ /* 0x000fda0003f25270 */
[----:B------:R-:W-:Y:S05]  /*0660*/  @!P1 BRA `(.L_x_8) ;  /* 0x0000000000dc9947 */ /* 0x000fea0003800000 */
[----:B------:R-:W-:Y:S01]  /*0670*/  ISETP.NE.AND P1, PT, R12, RZ, PT ;  /* 0x000000ff0c00720c */ /* 0x000fe20003f25270 */
[----:B------:R-:W-:-:S12]  /*0680*/  @!P0 BRA `(.L_x_9) ;  /* 0x00000000006c8947 */ /* 0x000fd80003800000 */
[----:B------:R-:W2:Y:S01]  /*0690*/  LDG.E.64 R6, desc[UR4][R4.64] ;  /* 0x0000000404067981 */ /* 0x000ea2000c1e1b00 */
[----:B------:R-:W0:Y:S01]  /*06a0*/  LDC.64 R22, c[0x0][0x390] ;  /* 0x0000e400ff167b82 */ /* 0x000e220000000a00 */
[----:B--2---:R-:W-:-:S04]  /*06b0*/  IMAD.WIDE.U32 R16, R8, 0x4, R6 ;  /* 0x0000000408107825 */ /* 0x004fc800078e0006 */
[----:B0-----:R-:W-:Y:S02]  /*06c0*/  IMAD.WIDE.U32 R6, R8, 0x4, R22 ;  /* 0x0000000408067825 */ /* 0x001fe400078e0016 */
[----:B------:R-:W2:Y:S04]  /*06d0*/  LDG.E R16, desc[UR4][R16.64] ;  /* 0x0000000410107981 */ /* 0x000ea8000c1e1900 */
[----:B------:R-:W2:Y:S02]  /*06e0*/  LDG.E R9, desc[UR4][R6.64] ;  /* 0x0000000406097981 */ /* 0x000ea4000c1e1900 */
[----:B--2---:R-:W-:-:S05]  /*06f0*/  FFMA R9, R16, R9, R19 ;  /* 0x0000000910097223 */ /* 0x004fca0000000013 */
[----:B------:R0:W-:Y:S04]  /*0700*/  STG.E desc[UR4][R2.64], R9 ;  /* 0x0000000902007986 */ /* 0x0001e8000c101904 */
[----:B-1----:R-:W2:Y:S04]  /*0710*/  LDG.E.64 R18, desc[UR4][R4.64] ;  /* 0x0000000404127981 */ /* 0x002ea8000c1e1b00 */
[----:B------:R-:W3:Y:S01]  /*0720*/  LDG.E R15, desc[UR4][R6.64+0x4] ;  /* 0x00000404060f7981 */ /* 0x000ee2000c1e1900 */
[----:B--2---:R-:W-:-:S06]  /*0730*/  IMAD.WIDE.U32 R18, R8, 0x4, R18 ;  /* 0x0000000408127825 */ /* 0x004fcc00078e0012 */
[----:B------:R-:W3:Y:S02]  /*0740*/  LDG.E R18, desc[UR4][R18.64+0x4] ;  /* 0x0000040412127981 */ /* 0x000ee4000c1e1900 */
[----:B---3--:R-:W-:-:S05]  /*0750*/  FFMA R15, R18, R15, R9 ;  /* 0x0000000f120f7223 */ /* 0x008fca0000000009 */
[----:B------:R2:W-:Y:S04]  /*0760*/  STG.E desc[UR4][R2.64], R15 ;  /* 0x0000000f02007986 */ /* 0x0005e8000c101904 */
[----:B------:R-:W3:Y:S04]  /*0770*/  LDG.E.64 R22, desc[UR4][R4.64] ;  /* 0x0000000404167981 */ /* 0x000ee8000c1e1b00 */
[----:B------:R-:W0:Y:S01]  /*0780*/  LDG.E R16, desc[UR4][R6.64+0x8] ;  /* 0x0000080406107981 */ /* 0x000e22000c1e1900 */
[----:B---3--:R-:W-:-:S06]  /*0790*/  IMAD.WIDE.U32 R22, R8, 0x4, R22 ;  /* 0x0000000408167825 */ /* 0x008fcc00078e0016 */
[----:B------:R-:W0:Y:S02]  /*07a0*/  LDG.E R22, desc[UR4][R22.64+0x8] ;  /* 0x0000080416167981 */ /* 0x000e24000c1e1900 */
[----:B0-----:R-:W-:-:S05]  /*07b0*/  FFMA R9, R22, R16, R15 ;  /* 0x0000001016097223 */ /* 0x001fca000000000f */
[----:B------:R2:W-:Y:S04]  /*07c0*/  STG.E desc[UR4][R2.64], R9 ;  /* 0x0000000902007986 */ /* 0x0005e8000c101904 */
[----:B------:R-:W3:Y:S04]  /*07d0*/  LDG.E.64 R16, desc[UR4][R4.64] ;  /* 0x0000000404107981 */ /* 0x000ee8000c1e1b00 */
[----:B------:R-:W4:Y:S01]  /*07e0*/  LDG.E R19, desc[UR4][R6.64+0xc] ;  /* 0x00000c0406137981 */ /* 0x000f22000c1e1900 */
[----:B---3--:R-:W-:-:S06]  /*07f0*/  IMAD.WIDE.U32 R16, R8, 0x4, R16 ;  /* 0x0000000408107825 */ /* 0x008fcc00078e0010 */
[----:B------:R-:W4:Y:S01]  /*0800*/  LDG.E R16, desc[UR4][R16.64+0xc] ;  /* 0x00000c0410107981 */ /* 0x000f22000c1e1900 */
[----:B------:R-:W-:Y:S02]  /*0810*/  VIADD R8, R8, 0x4 ;  /* 0x0000000408087836 */ /* 0x000fe40000000000 */
[----:B----4-:R-:W-:-:S05]  /*0820*/  FFMA R19, R16, R19, R9 ;  /* 0x0000001310137223 */ /* 0x010fca0000000009 */
[----:B------:R2:W-:Y:S02]  /*0830*/  STG.E desc[UR4][R2.64], R19 ;  /* 0x0000001302007986 */ /* 0x0005e4000c101904 */
.L_x_9:
[----:B------:R-:W-:Y:S05]  /*0840*/  @!P1 BRA `(.L_x_8) ;  /* 0x0000000000649947 */ /* 0x000fea0003800000 */
[----:B------:R-:W-:-:S13]  /*0850*/  ISETP.NE.AND P1, PT, R12, 0x1, PT ;  /* 0x000000010c00780c */ /* 0x000fda0003f25270 */
[----:B------:R-:W3:Y:S01]  /*0860*/  @P1 LDG.E.64 R6, desc[UR4][R4.64] ;  /* 0x0000000404061981 */ /* 0x000ee2000c1e1b00 */
[----:B------:R-:W0:Y:S01]  /*0870*/  @P1 LDC.64 R16, c[0x0][0x390] ;  /* 0x0000e400ff101b82 */ /* 0x000e220000000a00 */
[----:B---3--:R-:W-:-:S04]  /*0880*/  @P1 IMAD.WIDE.U32 R22, R8, 0x4, R6 ;  /* 0x0000000408161825 */ /* 0x008fc800078e0006 */
[----:B0-----:R-:W-:Y:S02]  /*0890*/  @P1 IMAD.WIDE.U32 R6, R8, 0x4, R16 ;  /* 0x0000000408061825 */ /* 0x001fe400078e0010 */
[----:B------:R-:W3:Y:S04]  /*08a0*/  @P1 LDG.E R22, desc[UR4][R22.64] ;  /* 0x0000000416161981 */ /* 0x000ee8000c1e1900 */
[----:B--2---:R-:W3:Y:S02]  /*08b0*/  @P1 LDG.E R9, desc[UR4][R6.64] ;  /* 0x0000000406091981 */ /* 0x004ee4000c1e1900 */
[----:B---3--:R-:W-:-:S05]  /*08c0*/  @P1 FFMA R9, R22, R9, R19 ;  /* 0x0000000916091223 */ /* 0x008fca0000000013 */
[----:B------:R0:W-:Y:S04]  /*08d0*/  @P1 STG.E desc[UR4][R2.64], R9 ;  /* 0x0000000902001986 */ /* 0x0001e8000c101904 */
[----:B------:R-:W2:Y:S04]  /*08e0*/  @P1 LDG.E.64 R16, desc[UR4][R4.64] ;  /* 0x0000000404101981 */ /* 0x000ea8000c1e1b00 */
[----:B------:R-:W1:Y:S01]  /*08f0*/  @P1 LDG.E R15, desc[UR4][R6.64+0x4] ;  /* 0x00000404060f1981 */ /* 0x000e62000c1e1900 */
[----:B--2---:R-:W-:-:S06]  /*0900*/  @P1 IMAD.WIDE.U32 R16, R8, 0x4, R16 ;  /* 0x0000000408101825 */ /* 0x004fcc00078e0010 */
[----:B------:R-:W1:Y:S01]  /*0910*/  @P1 LDG.E R16, desc[UR4][R16.64+0x4] ;  /* 0x0000040410101981 */ /* 0x000e62000c1e1900 */
[----:B------:R-:W-:-:S13]  /*0920*/  LOP3.LUT P2, RZ, R14, 0x1, RZ, 0xc0, !PT ;  /* 0x000000010eff7812 */ /* 0x000fda000784c0ff */
[----:B------:R-:W2:Y:S01]  /*0930*/  @P2 LDC.64 R24, c[0x0][0x390] ;  /* 0x0000e400ff182b82 */ /* 0x000ea20000000a00 */
[----:B-1----:R-:W-:-:S05]  /*0940*/  @P1 FFMA R19, R16, R15, R9 ;  /* 0x0000000f10131223 */ /* 0x002fca0000000009 */
[----:B------:R0:W-:Y:S04]  /*0950*/  @P1 STG.E desc[UR4][R2.64], R19 ;  /* 0x0000001302001986 */ /* 0x0001e8000c101904 */
[----:B------:R-:W3:Y:S01]  /*0960*/  @P2 LDG.E.64 R22, desc[UR4][R4.64] ;  /* 0x0000000404162981 */ /* 0x000ee2000c1e1b00 */
[----:B------:R-:W-:-:S05]  /*0970*/  @P1 IADD3 R8, PT, PT, R8, 0x2, RZ ;  /* 0x0000000208081810 */ /* 0x000fca0007ffe0ff */
[----:B--2---:R-:W-:-:S06]  /*0980*/  @P2 IMAD.WIDE.U32 R24, R8, 0x4, R24 ;  /* 0x0000000408182825 */ /* 0x004fcc00078e0018 */
[----:B------:R-:W2:Y:S01]  /*0990*/  @P2 LDG.E R24, desc[UR4][R24.64] ;  /* 0x0000000418182981 */ /* 0x000ea2000c1e1900 */
[----:B---3--:R-:W-:-:S06]  /*09a0*/  @P2 IMAD.WIDE.U32 R22, R8, 0x4, R22 ;  /* 0x0000000408162825 */ /* 0x008fcc00078e0016 */
[----:B------:R-:W2:Y:S02]  /*09b0*/  @P2 LDG.E R22, desc[UR4][R22.64] ;  /* 0x0000000416162981 */ /* 0x000ea4000c1e1900 */
[----:B--2---:R-:W-:-:S05]  /*09c0*/  @P2 FFMA R7, R22, R24, R19 ;  /* 0x0000001816072223 */ /* 0x004fca0000000013 */
[----:B------:R0:W-:Y:S02]  /*09d0*/  @P2 STG.E desc[UR4][R2.64], R7 ;  /* 0x0000000702002986 */ /* 0x0001e4000c101904 */
.L_x_8:
[----:B------:R-:W-:-:S05]  /*09e0*/  IMAD.IADD R11, R0, 0x1, R11 ;  /* 0x00000001000b7824 */ /* 0x000fca00078e020b */
[----:B------:R-:W-:-:S13]  /*09f0*/  ISETP.GE.AND P1, PT, R11, R14, PT ;  /* 0x0000000e0b00720c */ /* 0x000fda0003f26270 */
[----:B------:R-:W-:Y:S05]  /*0a00*/  @!P1 BRA `(.L_x_10) ;  /* 0xfffffff400c89947 */ /* 0x000fea000383ffff */
[----:B------:R-:W-:Y:S05]  /*0a10*/  EXIT ;  /* 0x000000000000794d */ /* 0x000fea0003800000 */
.L_x_5:
[----:B------:R-:W1:Y:S01]  /*0a20*/  I2F.U32.RP R7, R0 ;  /* 0x0000000000077306 */ /* 0x000e620000209000 */
[C---:B------:R-:W-:Y:S01]  /*0a30*/  IADD3 R5, PT, PT, R0.reuse, R11, RZ ;  /* 0x0000000b00057210 */ /* 0x040fe20007ffe0ff */
[----:B------:R-:W-:Y:S01]  /*0a40*/  IMAD.MOV R9, RZ, RZ, -R0 ;  /* 0x000000ffff097224 */ /* 0x000fe200078e0a00 */
[----:B------:R-:W-:Y:S01]  /*0a50*/  ISETP.NE.U32.AND P2, PT, R0, RZ, PT ;  /* 0x000000ff0000720c */ /* 0x000fe20003f45070 */
[----:B------:R-:W-:Y:S01]  /*0a60*/  BSSY.RECONVERGENT B0, `(.L_x_11) ;  /* 0x0000023000007945 */ /* 0x000fe20003800200 */
[CC--:B------:R-:W-:Y:S02]  /*0a70*/  ISETP.GE.AND P0, PT, R5.reuse, R12.reuse, PT ;  /* 0x0000000c0500720c */ /* 0x0c0fe40003f06270 */
[----:B------:R-:W-:Y:S02]  /*0a80*/  VIMNMX R4, PT, PT, R5, R12, !PT ;  /* 0x0000000c05047248 */ /* 0x000fe40007fe0100 */
[----:B------:R-:W-:-:S04]  /*0a90*/  SEL R6, RZ, 0x1, P0 ;  /* 0x00000001ff067807 */ /* 0x000fc80000000000 */
[----:B------:R-:W-:Y:S01]  /*0aa0*/  IADD3 R5, PT, PT, R4, -R5, -R6 ;  /* 0x8000000504057210 */ /* 0x000fe20007ffe806 */
[----:B-1----:R-:W1:Y:S02]  /*0ab0*/  MUFU.RCP R7, R7 ;  /* 0x0000000700077308 */ /* 0x002e640000001000 */
[----:B-1----:R-:W-:-:S06]  /*0ac0*/  IADD3 R2, PT, PT, R7, 0xffffffe, RZ ;  /* 0x0ffffffe07027810 */ /* 0x002fcc0007ffe0ff */
[----:B------:R1:W2:Y:S02]  /*0ad0*/  F2I.FTZ.U32.TRUNC.NTZ R3, R2 ;  /* 0x0000000200037305 */ /* 0x0002a4000021f000 */
[----:B-1----:R-:W-:Y:S02]  /*0ae0*/  IMAD.MOV.U32 R2, RZ, RZ, RZ ;  /* 0x000000ffff027224 */ /* 0x002fe400078e00ff */
[----:B--2---:R-:W-:-:S04]  /*0af0*/  IMAD R9, R9, R3, RZ ;  /* 0x0000000309097224 */ /* 0x004fc800078e02ff */
        /* <DEDUP_REMOVED lines=14> */
[----:B------:R-:W-:Y:S05]  /*0be0*/  @!P0 BRA `(.L_x_12) ;  /* 0x0000000000288947 */ /* 0x000fea0003800000 */
[----:B------:R-:W1:Y:S01]  /*0bf0*/  LDC.64 R4, c[0x0][0x398] ;  /* 0x0000e600ff047b82 */ /* 0x000e620000000a00 */
[----:B------:R-:W-:Y:S02]  /*0c00*/  VIADD R2, R2, 0x1 ;  /* 0x0000000102027836 */ /* 0x000fe40000000000 */
[----:B------:R-:W-:-:S03]  /*0c10*/  HFMA2 R6, -RZ, RZ, 0, 0 ;  /* 0x00000000ff067431 */ /* 0x000fc600000001ff */
[----:B------:R-:W-:-:S07]  /*0c20*/  LOP3.LUT R7, R2, 0x3, RZ, 0xc0, !PT ;  /* 0x0000000302077812 */ /* 0x000fce00078ec0ff */
.L_x_13:
[----:B-1----:R-:W-:Y:S01]  /*0c30*/  IMAD.WIDE R2, R11, 0x4, R4 ;  /* 0x000000040b027825 */ /* 0x002fe200078e0204 */
[----:B------:R-:W-:-:S03]  /*0c40*/  IADD3 R11, PT, PT, R0, R11, RZ ;  /* 0x0000000b000b7210 */ /* 0x000fc60007ffe0ff */
[----:B------:R-:W-:Y:S01]  /*0c50*/  VIADD R6, R6, 0x1 ;  /* 0x0000000106067836 */ /* 0x000fe20000000000 */
[----:B0-----:R2:W-:Y:S04]  /*0c60*/  STG.E desc[UR4][R2.64], RZ ;  /* 0x000000ff02007986 */ /* 0x0015e8000c101904 */
[----:B------:R-:W-:-:S13]  /*0c70*/  ISETP.NE.AND P0, PT, R6, R7, PT ;  /* 0x000000070600720c */ /* 0x000fda0003f05270 */
[----:B--2---:R-:W-:Y:S05]  /*0c80*/  @P0 BRA `(.L_x_13) ;  /* 0xfffffffc00e80947 */ /* 0x004fea000383ffff */
.L_x_12:
[----:B0-----:R-:W-:Y:S05]  /*0c90*/  BSYNC.RECONVERGENT B0 ;  /* 0x0000000000007941 */ /* 0x001fea0003800200 */
.L_x_11:
[----:B------:R-:W-:Y:S05]  /*0ca0*/  @!P1 EXIT ;  /* 0x000000000000994d */ /* 0x000fea0003800000 */
[----:B------:R-:W0:Y:S02]  /*0cb0*/  LDC.64 R8, c[0x0][0x398] ;  /* 0x0000e600ff087b82 */ /* 0x000e240000000a00 */
.L_x_14:
[----:B01----:R-:W-:-:S04]  /*0cc0*/  IMAD.WIDE R14, R11, 0x4, R8 ;  /* 0x000000040b0e7825 */ /* 0x003fc800078e0208 */
[C---:B------:R-:W-:Y:S01]  /*0cd0*/  IMAD R11, R0.reuse, 0x4, R11 ;  /* 0x00000004000b7824 */ /* 0x040fe200078e020b */
[----:B------:R1:W-:Y:S01]  /*0ce0*/  STG.E desc[UR4][R14.64], RZ ;  /* 0x000000ff0e007986 */ /* 0x0003e2000c101904 */
[----:B------:R-:W-:-:S03]  /*0cf0*/  IMAD.WIDE R2, R0, 0x4, R14 ;  /* 0x0000000400027825 */ /* 0x000fc600078e020e */
[----:B------:R-:W-:Y:S02]  /*0d00*/  ISETP.GE.AND P0, PT, R11, R12, PT ;  /* 0x0000000c0b00720c */ /* 0x000fe40003f06270 */
[----:B------:R1:W-:Y:S01]  /*0d10*/  STG.E desc[UR4][R2.64], RZ ;  /* 0x000000ff02007986 */ /* 0x0003e2000c101904 */
[----:B------:R-:W-:-:S05]  /*0d20*/  IMAD.WIDE R4, R0, 0x4, R2 ;  /* 0x0000000400047825 */ /* 0x000fca00078e0202 */
[----:B------:R1:W-:Y:S01]  /*0d30*/  STG.E desc[UR4][R4.64], RZ ;  /* 0x000000ff04007986 */ /* 0x0003e2000c101904 */
[----:B------:R-:W-:-:S05]  /*0d40*/  IMAD.WIDE R6, R0, 0x4, R4 ;  /* 0x0000000400067825 */ /* 0x000fca00078e0204 */
[----:B------:R1:W-:Y:S01]  /*0d50*/  STG.E desc[UR4][R6.64], RZ ;  /* 0x000000ff06007986 */ /* 0x0003e2000c101904 */
[----:B------:R-:W-:Y:S05]  /*0d60*/  @!P0 BRA `(.L_x_14) ;  /* 0xfffffffc00d48947 */ /* 0x000fea000383ffff */
[----:B------:R-:W-:Y:S05]  /*0d70*/  EXIT ;  /* 0x000000000000794d */ /* 0x000fea0003800000 */
.L_x_15:
        /* <DEDUP_REMOVED lines=16> */
.L_x_17:


//--------------------- .nv.shared.reserved.0     --------------------------
	.section	.nv.shared.reserved.0,"aw",@nobits
	.weak		__nv_reservedSMEM_offset_0_alias
	.size		__nv_reservedSMEM_offset_0_alias, 0, 64
	.other		__nv_reservedSMEM_offset_0_alias,@"STO_CUDA_RESERVED_SHARED STV_DEFAULT"
__nv_reservedSMEM_offset_0_alias:
	.zero		0
	.zero		64


//--------------------- .nv.constant0._Z15mat_dot_vec_cu2iPfS_S_ --------------------------
	.section	.nv.constant0._Z15mat_dot_vec_cu2iPfS_S_,"a",@progbits
	.sectionflags	@""
	.align	4
.nv.constant0._Z15mat_dot_vec_cu2iPfS_S_:
	.zero		928


//--------------------- .nv.constant0._Z14mat_dot_vec_cuiPPfS_S_ --------------------------
	.section	.nv.constant0._Z14mat_dot_vec_cuiPPfS_S_,"a",@progbits
	.sectionflags	@""
	.align	4
.nv.constant0._Z14mat_dot_vec_cuiPPfS_S_:
	.zero		928


//--------------------- SYMBOLS --------------------------

	.type		.nv.reservedSmem.offset0,@object
	.size		.nv.reservedSmem.offset0,0x4
